	.target	sm_100a

	.elftype	@"ET_EXEC"


//--------------------- .note.nv.tkinfo           --------------------------
	.section	.note.nv.tkinfo,"",@"SHT_NOTE"
	.sectionflags	@"SHF_NOTE_NV_TKINFO"
	.tkinfo
        /*0018*/ 	.word	0x00000002
        /*0030*/ 	.string	""
        /*0030*/ 	.string	"ptxas"
        /*0030*/ 	.string	"Cuda compilation tools, release 13.0, V13.0.88"
        /*0030*/ 	.string	"Build cuda_13.0.r13.0/compiler.36424714_0"
        /*0030*/ 	.string	"-arch sm_100a -m 64 "



//--------------------- .note.nv.cuinfo           --------------------------
	.section	.note.nv.cuinfo,"",@"SHT_NOTE"
	.sectionflags	@"SHF_NOTE_NV_CUINFO"
        /*0018*/ 	.short	0x0002
        /*001a*/ 	.short	0x0064
        /*001c*/ 	.short	0x0082
	.zero		2


//--------------------- .nv.info                  --------------------------
	.section	.nv.info,"",@"SHT_CUDA_INFO"
	.align	4


	//----- nvinfo : EIATTR_REGCOUNT
	.align		4
        /*0000*/ 	.byte	0x04, 0x2f
        /*0002*/ 	.short	(.L_19 - .L_18)
	.align		4
.L_18:
        /*0004*/ 	.word	index@(_ZN7cutlass13device_kernelINS_4gemm6kernel13GemmUniversalIN4cute5tupleIJiiiiEEENS1_10collective13CollectiveMmaINS1_35MainloopSm100TmaUmmaWarpSpecializedILi4ELi2ELi4ENS5_IJNS4_1CILi2EEENSA_ILi1EEESC_EEEEENS5_IJNSA_ILi128EEENSA_ILi64EEENSA_ILi32EEEEEENS_6half_tENS5_IJlSC_lEEESJ_SK_NS4_8TiledMMAINS4_8MMA_AtomIJNS4_26SM100_MMA_F16BF16_2x1SM_SSISJ_SJ_fLi128ELi64ELNS4_4UMMA5MajorE0ELSP_0ELNSO_7ScaleInE0ELSQ_0EEEEEENS4_6LayoutINS5_IJSC_SC_SC_EEENS5_IJNSA_ILi0EEESV_SV_EEEEENS5_IJNS4_10UnderscoreESY_SY_EEEEENS4_18SM100_TMA_2SM_LOADENS4_14ComposedLayoutINS4_7SwizzleILi2ELi4ELi3EEENS4_18smem_ptr_flag_bitsILi16EEENST_INS5_IJNSA_ILi8EEESH_EEENS5_IJSH_SC_EEEEEEEvNS4_8identityES11_S1B_vS1C_EENS_8epilogue10collective18CollectiveEpilogueINS1E_23Sm100TmaWarpSpecializedILi3ELi2ELi16ELb1ELb0EEEJNS5_IJSG_SG_SH_EEENS5_IJNST_ISG_SC_EENST_INS5_IJNSA_ILi16EEESB_EEENS5_IJSC_SH_EEEEEEEESJ_SK_SJ_SK_NS1E_6fusion15FusionCallbacksIS1I_NS1Q_17LinearCombinationISJ_fSJ_fLNS_15FloatRoundStyleE2EEES1J_S1P_JEEENS4_5SM1004TMEM4LOAD26SM100_TMEM_LOAD_32dp32b16xENS4_13SM90_TMA_LOADENS12_INS13_ILi1ELi4ELi3EEES16_NST_INS5_IJS17_S1L_EEENS5_IJS1L_SC_EEEEEEENS4_39AutoVectorizingCopyWithAssumedAlignmentILi128EEENS4_14SM90_TMA_STOREES25_S27_S27_EEEvvEEEEvNT_6ParamsE)
        /*0008*/ 	.word	0x00000059


	//----- nvinfo : EIATTR_FRAME_SIZE
	.align		4
.L_19:
        /*000c*/ 	.byte	0x04, 0x11
        /*000e*/ 	.short	(.L_21 - .L_20)
	.align		4
.L_20:
        /*0010*/ 	.word	index@($__internal_2_$__cuda_sm10x_tcgen05_guardrail_trap_unallocated_columns_being_dealloced)
        /*0014*/ 	.word	0x00000000


	//----- nvinfo : EIATTR_FRAME_SIZE
	.align		4
.L_21:
        /*0018*/ 	.byte	0x04, 0x11
        /*001a*/ 	.short	(.L_23 - .L_22)
	.align		4
.L_22:
        /*001c*/ 	.word	index@($__internal_1_$__cuda_sm10x_tcgen05_guardrail_trap_phase_invalid_during_alloc)
        /*0020*/ 	.word	0x00000000


	//----- nvinfo : EIATTR_FRAME_SIZE
	.align		4
.L_23:
        /*0024*/ 	.byte	0x04, 0x11
        /*0026*/ 	.short	(.L_25 - .L_24)
	.align		4
.L_24:
        /*0028*/ 	.word	index@($__internal_0_$__cuda_sm10x_tcgen05_guardrail_trap_col_being_dealloced_not_returned_by_alloc)
        /*002c*/ 	.word	0x00000000


	//----- nvinfo : EIATTR_FRAME_SIZE
	.align		4
.L_25:
        /*0030*/ 	.byte	0x04, 0x11
        /*0032*/ 	.short	(.L_27 - .L_26)
	.align		4
.L_26:
        /*0034*/ 	.word	index@(_ZN7cutlass13device_kernelINS_4gemm6kernel13GemmUniversalIN4cute5tupleIJiiiiEEENS1_10collective13CollectiveMmaINS1_35MainloopSm100TmaUmmaWarpSpecializedILi4ELi2ELi4ENS5_IJNS4_1CILi2EEENSA_ILi1EEESC_EEEEENS5_IJNSA_ILi128EEENSA_ILi64EEENSA_ILi32EEEEEENS_6half_tENS5_IJlSC_lEEESJ_SK_NS4_8TiledMMAINS4_8MMA_AtomIJNS4_26SM100_MMA_F16BF16_2x1SM_SSISJ_SJ_fLi128ELi64ELNS4_4UMMA5MajorE0ELSP_0ELNSO_7ScaleInE0ELSQ_0EEEEEENS4_6LayoutINS5_IJSC_SC_SC_EEENS5_IJNSA_ILi0EEESV_SV_EEEEENS5_IJNS4_10UnderscoreESY_SY_EEEEENS4_18SM100_TMA_2SM_LOADENS4_14ComposedLayoutINS4_7SwizzleILi2ELi4ELi3EEENS4_18smem_ptr_flag_bitsILi16EEENST_INS5_IJNSA_ILi8EEESH_EEENS5_IJSH_SC_EEEEEEEvNS4_8identityES11_S1B_vS1C_EENS_8epilogue10collective18CollectiveEpilogueINS1E_23Sm100TmaWarpSpecializedILi3ELi2ELi16ELb1ELb0EEEJNS5_IJSG_SG_SH_EEENS5_IJNST_ISG_SC_EENST_INS5_IJNSA_ILi16EEESB_EEENS5_IJSC_SH_EEEEEEEESJ_SK_SJ_SK_NS1E_6fusion15FusionCallbacksIS1I_NS1Q_17LinearCombinationISJ_fSJ_fLNS_15FloatRoundStyleE2EEES1J_S1P_JEEENS4_5SM1004TMEM4LOAD26SM100_TMEM_LOAD_32dp32b16xENS4_13SM90_TMA_LOADENS12_INS13_ILi1ELi4ELi3EEES16_NST_INS5_IJS17_S1L_EEENS5_IJS1L_SC_EEEEEEENS4_39AutoVectorizingCopyWithAssumedAlignmentILi128EEENS4_14SM90_TMA_STOREES25_S27_S27_EEEvvEEEEvNT_6ParamsE)
        /*0038*/ 	.word	0x00000000


	//----- nvinfo : EIATTR_MIN_STACK_SIZE
	.align		4
.L_27:
        /*003c*/ 	.byte	0x04, 0x12
        /*003e*/ 	.short	(.L_29 - .L_28)
	.align		4
.L_28:
        /*0040*/ 	.word	index@(_ZN7cutlass13device_kernelINS_4gemm6kernel13GemmUniversalIN4cute5tupleIJiiiiEEENS1_10collective13CollectiveMmaINS1_35MainloopSm100TmaUmmaWarpSpecializedILi4ELi2ELi4ENS5_IJNS4_1CILi2EEENSA_ILi1EEESC_EEEEENS5_IJNSA_ILi128EEENSA_ILi64EEENSA_ILi32EEEEEENS_6half_tENS5_IJlSC_lEEESJ_SK_NS4_8TiledMMAINS4_8MMA_AtomIJNS4_26SM100_MMA_F16BF16_2x1SM_SSISJ_SJ_fLi128ELi64ELNS4_4UMMA5MajorE0ELSP_0ELNSO_7ScaleInE0ELSQ_0EEEEEENS4_6LayoutINS5_IJSC_SC_SC_EEENS5_IJNSA_ILi0EEESV_SV_EEEEENS5_IJNS4_10UnderscoreESY_SY_EEEEENS4_18SM100_TMA_2SM_LOADENS4_14ComposedLayoutINS4_7SwizzleILi2ELi4ELi3EEENS4_18smem_ptr_flag_bitsILi16EEENST_INS5_IJNSA_ILi8EEESH_EEENS5_IJSH_SC_EEEEEEEvNS4_8identityES11_S1B_vS1C_EENS_8epilogue10collective18CollectiveEpilogueINS1E_23Sm100TmaWarpSpecializedILi3ELi2ELi16ELb1ELb0EEEJNS5_IJSG_SG_SH_EEENS5_IJNST_ISG_SC_EENST_INS5_IJNSA_ILi16EEESB_EEENS5_IJSC_SH_EEEEEEEESJ_SK_SJ_SK_NS1E_6fusion15FusionCallbacksIS1I_NS1Q_17LinearCombinationISJ_fSJ_fLNS_15FloatRoundStyleE2EEES1J_S1P_JEEENS4_5SM1004TMEM4LOAD26SM100_TMEM_LOAD_32dp32b16xENS4_13SM90_TMA_LOADENS12_INS13_ILi1ELi4ELi3EEES16_NST_INS5_IJS17_S1L_EEENS5_IJS1L_SC_EEEEEEENS4_39AutoVectorizingCopyWithAssumedAlignmentILi128EEENS4_14SM90_TMA_STOREES25_S27_S27_EEEvvEEEEvNT_6ParamsE)
        /*0044*/ 	.word	0x00000000
.L_29:


//--------------------- .nv.compat                --------------------------
	.section	.nv.compat,"",@"SHT_CUDA_COMPAT_INFO"
	.align	4
        /*0000*/ 	.byte	0x02, 0x09, 0x01, 0x00, 0x02, 0x02, 0x02, 0x00, 0x02, 0x05, 0x05, 0x00, 0x03, 0x07, 0x01, 0x01
        /*0010*/ 	.byte	0x02, 0x03, 0x01, 0x00, 0x02, 0x06, 0x01, 0x00, 0x04, 0x0b, 0x08, 0x00, 0x09, 0x00, 0x00, 0x00
        /*0020*/ 	.byte	0x00, 0x00, 0x00, 0x00


//--------------------- .nv.info._ZN7cutlass13device_kernelINS_4gemm6kernel13GemmUniversalIN4cute5tupleIJiiiiEEENS1_10collective13CollectiveMmaINS1_35MainloopSm100TmaUmmaWarpSpecializedILi4ELi2ELi4ENS5_IJNS4_1CILi2EEENSA_ILi1EEESC_EEEEENS5_IJNSA_ILi128EEENSA_ILi64EEENSA_ILi32EEEEEENS_6half_tENS5_IJlSC_lEEESJ_SK_NS4_8TiledMMAINS4_8MMA_AtomIJNS4_26SM100_MMA_F16BF16_2x1SM_SSISJ_SJ_fLi128ELi64ELNS4_4UMMA5MajorE0ELSP_0ELNSO_7ScaleInE0ELSQ_0EEEEEENS4_6LayoutINS5_IJSC_SC_SC_EEENS5_IJNSA_ILi0EEESV_SV_EEEEENS5_IJNS4_10UnderscoreESY_SY_EEEEENS4_18SM100_TMA_2SM_LOADENS4_14ComposedLayoutINS4_7SwizzleILi2ELi4ELi3EEENS4_18smem_ptr_flag_bitsILi16EEENST_INS5_IJNSA_ILi8EEESH_EEENS5_IJSH_SC_EEEEEEEvNS4_8identityES11_S1B_vS1C_EENS_8epilogue10collective18CollectiveEpilogueINS1E_23Sm100TmaWarpSpecializedILi3ELi2ELi16ELb1ELb0EEEJNS5_IJSG_SG_SH_EEENS5_IJNST_ISG_SC_EENST_INS5_IJNSA_ILi16EEESB_EEENS5_IJSC_SH_EEEEEEEESJ_SK_SJ_SK_NS1E_6fusion15FusionCallbacksIS1I_NS1Q_17LinearCombinationISJ_fSJ_fLNS_15FloatRoundStyleE2EEES1J_S1P_JEEENS4_5SM1004TMEM4LOAD26SM100_TMEM_LOAD_32dp32b16xENS4_13SM90_TMA_LOADENS12_INS13_ILi1ELi4ELi3EEES16_NST_INS5_IJS17_S1L_EEENS5_IJS1L_SC_EEEEEEENS4_39AutoVectorizingCopyWithAssumedAlignmentILi128EEENS4_14SM90_TMA_STOREES25_S27_S27_EEEvvEEEEvNT_6ParamsE --------------------------
	.section	.nv.info._ZN7cutlass13device_kernelINS_4gemm6kernel13GemmUniversalIN4cute5tupleIJiiiiEEENS1_10collective13CollectiveMmaINS1_35MainloopSm100TmaUmmaWarpSpecializedILi4ELi2ELi4ENS5_IJNS4_1CILi2EEENSA_ILi1EEESC_EEEEENS5_IJNSA_ILi128EEENSA_ILi64EEENSA_ILi32EEEEEENS_6half_tENS5_IJlSC_lEEESJ_SK_NS4_8TiledMMAINS4_8MMA_AtomIJNS4_26SM100_MMA_F16BF16_2x1SM_SSISJ_SJ_fLi128ELi64ELNS4_4UMMA5MajorE0ELSP_0ELNSO_7ScaleInE0ELSQ_0EEEEEENS4_6LayoutINS5_IJSC_SC_SC_EEENS5_IJNSA_ILi0EEESV_SV_EEEEENS5_IJNS4_10UnderscoreESY_SY_EEEEENS4_18SM100_TMA_2SM_LOADENS4_14ComposedLayoutINS4_7SwizzleILi2ELi4ELi3EEENS4_18smem_ptr_flag_bitsILi16EEENST_INS5_IJNSA_ILi8EEESH_EEENS5_IJSH_SC_EEEEEEEvNS4_8identityES11_S1B_vS1C_EENS_8epilogue10collective18CollectiveEpilogueINS1E_23Sm100TmaWarpSpecializedILi3ELi2ELi16ELb1ELb0EEEJNS5_IJSG_SG_SH_EEENS5_IJNST_ISG_SC_EENST_INS5_IJNSA_ILi16EEESB_EEENS5_IJSC_SH_EEEEEEEESJ_SK_SJ_SK_NS1E_6fusion15FusionCallbacksIS1I_NS1Q_17LinearCombinationISJ_fSJ_fLNS_15FloatRoundStyleE2EEES1J_S1P_JEEENS4_5SM1004TMEM4LOAD26SM100_TMEM_LOAD_32dp32b16xENS4_13SM90_TMA_LOADENS12_INS13_ILi1ELi4ELi3EEES16_NST_INS5_IJS17_S1L_EEENS5_IJS1L_SC_EEEEEEENS4_39AutoVectorizingCopyWithAssumedAlignmentILi128EEENS4_14SM90_TMA_STOREES25_S27_S27_EEEvvEEEEvNT_6ParamsE,"",@"SHT_CUDA_INFO"
	.sectionflags	@""
	.align	4


	//----- nvinfo : EIATTR_CUDA_API_VERSION
	.align		4
        /*0000*/ 	.byte	0x04, 0x37
        /*0002*/ 	.short	(.L_31 - .L_30)
.L_30:
        /*0004*/ 	.word	0x00000082


	//----- nvinfo : EIATTR_KPARAM_INFO
	.align		4
.L_31:
        /*0008*/ 	.byte	0x04, 0x17
        /*000a*/ 	.short	(.L_33 - .L_32)
.L_32:
        /*000c*/ 	.word	0x00000000
        /*0010*/ 	.short	0x0000
        /*0012*/ 	.short	0x0000
        /*0014*/ 	.byte	0x00, 0xf0, 0x01, 0x20


	//----- nvinfo : EIATTR_AT_ENTRY_FRAGMENTS
	.align		4
.L_33:
        /*0018*/ 	.byte	0x04, 0x4f
        /*001a*/ 	.short	(.L_35 - .L_34)


	//   ....[0]....
.L_34:
        /*001c*/ 	.word	0x00000007


	//----- nvinfo : EIATTR_RESERVED_SMEM_USED
	.align		4
.L_35:
        /*0020*/ 	.byte	0x01, 0x41
	.zero		2


	//----- nvinfo : EIATTR_SPARSE_MMA_MASK
	.align		4
        /*0024*/ 	.byte	0x03, 0x50
        /*0026*/ 	.short	0x0000


	//----- nvinfo : EIATTR_TCGEN05_2CTA_USED
	.align		4
        /*0028*/ 	.byte	0x01, 0x52
	.zero		2


	//----- nvinfo : EIATTR_MAXREG_COUNT
	.align		4
        /*002c*/ 	.byte	0x03, 0x1b
        /*002e*/ 	.short	0x00ff


	//----- nvinfo : EIATTR_NUM_BARRIERS
	.align		4
        /*0030*/ 	.byte	0x02, 0x4c
        /*0032*/ 	.byte	0x07
	.zero		1


	//----- nvinfo : EIATTR_EXTERNS
	.align		4
        /*0034*/ 	.byte	0x04, 0x0f
        /*0036*/ 	.short	(.L_37 - .L_36)


	//   ....[0]....
	.align		4
.L_36:
        /*0038*/ 	.word	index@(__assertfail)


	//----- nvinfo : EIATTR_MERCURY_ISA_VERSION
	.align		4
.L_37:
        /*003c*/ 	.byte	0x03, 0x5f
        /*003e*/ 	.short	0x0101


	//----- nvinfo : EIATTR_INT_WARP_WIDE_INSTR_OFFSETS
	.align		4
        /*0040*/ 	.byte	0x04, 0x31
        /*0042*/ 	.short	(.L_39 - .L_38)


	//   ....[0]....
.L_38:
        /*0044*/ 	.word	0x00000cf0


	//   ....[1]....
        /*0048*/ 	.word	0x00000d90


	//   ....[2]....
        /*004c*/ 	.word	0x00002100


	//   ....[3]....
        /*0050*/ 	.word	0x00003f00


	//   ....[4]....
        /*0054*/ 	.word	0x00003f20


	//   ....[5]....
        /*0058*/ 	.word	0x00003f50


	//   ....[6]....
        /*005c*/ 	.word	0x00004860


	//   ....[7]....
        /*0060*/ 	.word	0x000048d0


	//   ....[8]....
        /*0064*/ 	.word	0x000049e0


	//   ....[9]....
        /*0068*/ 	.word	0x00004bb0


	//   ....[10]....
        /*006c*/ 	.word	0x00004c60


	//   ....[11]....
        /*0070*/ 	.word	0x00004d80


	//----- nvinfo : EIATTR_COOP_GROUP_MASK_REGIDS
	.align		4
.L_39:
        /*0074*/ 	.byte	0x04, 0x29
        /*0076*/ 	.short	(.L_41 - .L_40)


	//   ....[0]....
.L_40:
        /*0078*/ 	.word	0xffffffff


	//   ....[1]....
        /*007c*/ 	.word	0xffffffff


	//   ....[2]....
        /*0080*/ 	.word	0xffffffff


	//   ....[3]....
        /*0084*/ 	.word	0xffffffff


	//   ....[4]....
        /*0088*/ 	.word	0xffffffff


	//   ....[5]....
        /*008c*/ 	.word	0xffffffff


	//   ....[6]....
        /*0090*/ 	.word	0xffffffff


	//   ....[7]....
        /*0094*/ 	.word	0xffffffff


	//   ....[8]....
        /*0098*/ 	.word	0xffffffff


	//   ....[9]....
        /*009c*/ 	.word	0xffffffff


	//   ....[10]....
        /*00a0*/ 	.word	0xffffffff


	//   ....[11]....
        /*00a4*/ 	.word	0xffffffff


	//   ....[12]....
        /*00a8*/ 	.word	0xffffffff


	//   ....[13]....
        /*00ac*/ 	.word	0xffffffff


	//----- nvinfo : EIATTR_COOP_GROUP_INSTR_OFFSETS
	.align		4
.L_41:
        /*00b0*/ 	.byte	0x04, 0x28
        /*00b2*/ 	.short	(.L_43 - .L_42)


	//   ....[0]....
.L_42:
        /*00b4*/ 	.word	0x000000c0


	//   ....[1]....
        /*00b8*/ 	.word	0x00000500


	//   ....[2]....
        /*00bc*/ 	.word	0x00000680


	//   ....[3]....
        /*00c0*/ 	.word	0x000007f0


	//   ....[4]....
        /*00c4*/ 	.word	0x000008e0


	//   ....[5]....
        /*00c8*/ 	.word	0x00000a40


	//   ....[6]....
        /*00cc*/ 	.word	0x00000bd0


	//   ....[7]....
        /*00d0*/ 	.word	0x00000e10


	//   ....[8]....
        /*00d4*/ 	.word	0x00001fe0


	//   ....[9]....
        /*00d8*/ 	.word	0x00002dc0


	//   ....[10]....
        /*00dc*/ 	.word	0x00003290


	//   ....[11]....
        /*00e0*/ 	.word	0x000032c0


	//   ....[12]....
        /*00e4*/ 	.word	0x00003e00


	//   ....[13]....
        /*00e8*/ 	.word	0x00004010


	//----- nvinfo : EIATTR_VRC_CTA_INIT_COUNT
	.align		4
.L_43:
        /*00ec*/ 	.byte	0x02, 0x4a
        /*00ee*/ 	.byte	0x80
	.zero		1


	//----- nvinfo : EIATTR_SYSCALL_OFFSETS
	.align		4
        /*00f0*/ 	.byte	0x04, 0x46
        /*00f2*/ 	.short	(.L_45 - .L_44)


	//   ....[0]....
.L_44:
        /*00f4*/ 	.word	0x00005910


	//   ....[1]....
        /*00f8*/ 	.word	0x00005a00


	//   ....[2]....
        /*00fc*/ 	.word	0x000061c0


	//   ....[3]....
        /*0100*/ 	.word	0x00006b40


	//----- nvinfo : EIATTR_MBARRIER_INSTR_OFFSETS
	.align		4
.L_45:
        /*0104*/ 	.byte	0x04, 0x39
        /*0106*/ 	.short	(.L_47 - .L_46)


	//   ....[0]....
.L_46:
        /*0108*/ 	.word	0x000005f0
        /*010c*/ 	.word	0x000000ff
        /*0110*/ 	.word	0x00000000
        /*0114*/ 	.short	0x0100
        /*0116*/ 	.byte	0x08
	.zero		1


	//   ....[1]....
        /*0118*/ 	.word	0x00000600
        /*011c*/ 	.word	0x000000ff
        /*0120*/ 	.word	0x00000020
        /*0124*/ 	.short	0x0100
        /*0126*/ 	.byte	0x08
	.zero		1


	//   ....[2]....
        /*0128*/ 	.word	0x00000610
        /*012c*/ 	.word	0x000000ff
        /*0130*/ 	.word	0x00000008
        /*0134*/ 	.short	0x0100
        /*0136*/ 	.byte	0x08
	.zero		1


	//   ....[3]....
        /*0138*/ 	.word	0x00000620
        /*013c*/ 	.word	0x000000ff
        /*0140*/ 	.word	0x00000028
        /*0144*/ 	.short	0x0100
        /*0146*/ 	.byte	0x08
	.zero		1


	//   ....[4]....
        /*0148*/ 	.word	0x00000630
        /*014c*/ 	.word	0x000000ff
        /*0150*/ 	.word	0x00000010
        /*0154*/ 	.short	0x0100
        /*0156*/ 	.byte	0x08
	.zero		1


	//   ....[5]....
        /*0158*/ 	.word	0x00000640
        /*015c*/ 	.word	0x000000ff
        /*0160*/ 	.word	0x00000030
        /*0164*/ 	.short	0x0100
        /*0166*/ 	.byte	0x08
	.zero		1


	//   ....[6]....
        /*0168*/ 	.word	0x00000650
        /*016c*/ 	.word	0x000000ff
        /*0170*/ 	.word	0x00000018
        /*0174*/ 	.short	0x0100
        /*0176*/ 	.byte	0x08
	.zero		1


	//   ....[7]....
        /*0178*/ 	.word	0x00000660
        /*017c*/ 	.word	0x000000ff
        /*0180*/ 	.word	0x00000038
        /*0184*/ 	.short	0x0100
        /*0186*/ 	.byte	0x08
	.zero		1


	//   ....[8]....
        /*0188*/ 	.word	0x00000780
        /*018c*/ 	.word	0x000000ff
        /*0190*/ 	.word	0x00000040
        /*0194*/ 	.short	0x0100
        /*0196*/ 	.byte	0x09
	.zero		1


	//   ....[9]....
        /*0198*/ 	.word	0x00000790
        /*019c*/ 	.word	0x000000ff
        /*01a0*/ 	.word	0x00000058
        /*01a4*/ 	.short	0x0100
        /*01a6*/ 	.byte	0x09
	.zero		1


	//   ....[10]....
        /*01a8*/ 	.word	0x000007a0
        /*01ac*/ 	.word	0x000000ff
        /*01b0*/ 	.word	0x00000048
        /*01b4*/ 	.short	0x0100
        /*01b6*/ 	.byte	0x09
	.zero		1


	//   ....[11]....
        /*01b8*/ 	.word	0x000007b0
        /*01bc*/ 	.word	0x000000ff
        /*01c0*/ 	.word	0x00000060
        /*01c4*/ 	.short	0x0100
        /*01c6*/ 	.byte	0x09
	.zero		1


	//   ....[12]....
        /*01c8*/ 	.word	0x000007c0
        /*01cc*/ 	.word	0x000000ff
        /*01d0*/ 	.word	0x00000050
        /*01d4*/ 	.short	0x0100
        /*01d6*/ 	.byte	0x09
	.zero		1


	//   ....[13]....
        /*01d8*/ 	.word	0x000007d0
        /*01dc*/ 	.word	0x000000ff
        /*01e0*/ 	.word	0x00000068
        /*01e4*/ 	.short	0x0100
        /*01e6*/ 	.byte	0x09
	.zero		1


	//   ....[14]....
        /*01e8*/ 	.word	0x000008b0
        /*01ec*/ 	.word	0x000000ff
        /*01f0*/ 	.word	0x00000070
        /*01f4*/ 	.short	0x0100
        /*01f6*/ 	.byte	0x08
	.zero		1


	//   ....[15]....
        /*01f8*/ 	.word	0x000008c0
        /*01fc*/ 	.word	0x000000ff
        /*0200*/ 	.word	0x00000078
        /*0204*/ 	.short	0x0100
        /*0206*/ 	.byte	0x08
	.zero		1


	//   ....[16]....
        /*0208*/ 	.word	0x000009f0
        /*020c*/ 	.word	0x000000ff
        /*0210*/ 	.word	0x00000080
        /*0214*/ 	.short	0x0100
        /*0216*/ 	.byte	0x08
	.zero		1


	//   ....[17]....
        /*0218*/ 	.word	0x00000a00
        /*021c*/ 	.word	0x000000ff
        /*0220*/ 	.word	0x00000090
        /*0224*/ 	.short	0x0100
        /*0226*/ 	.byte	0x08
	.zero		1


	//   ....[18]....
        /*0228*/ 	.word	0x00000a10
        /*022c*/ 	.word	0x000000ff
        /*0230*/ 	.word	0x00000088
        /*0234*/ 	.short	0x0100
        /*0236*/ 	.byte	0x08
	.zero		1


	//   ....[19]....
        /*0238*/ 	.word	0x00000a20
        /*023c*/ 	.word	0x000000ff
        /*0240*/ 	.word	0x00000098
        /*0244*/ 	.short	0x0100
        /*0246*/ 	.byte	0x08
	.zero		1


	//   ....[20]....
        /*0248*/ 	.word	0x00000b40
        /*024c*/ 	.word	0x000000ff
        /*0250*/ 	.word	0x000000a0
        /*0254*/ 	.short	0x0100
        /*0256*/ 	.byte	0x09
	.zero		1


	//   ....[21]....
        /*0258*/ 	.word	0x00000b50
        /*025c*/ 	.word	0x000000ff
        /*0260*/ 	.word	0x000000c0
        /*0264*/ 	.short	0x0100
        /*0266*/ 	.byte	0x09
	.zero		1


	//   ....[22]....
        /*0268*/ 	.word	0x00000b60
        /*026c*/ 	.word	0x000000ff
        /*0270*/ 	.word	0x000000a8
        /*0274*/ 	.short	0x0100
        /*0276*/ 	.byte	0x09
	.zero		1


	//   ....[23]....
        /*0278*/ 	.word	0x00000b70
        /*027c*/ 	.word	0x000000ff
        /*0280*/ 	.word	0x000000c8
        /*0284*/ 	.short	0x0100
        /*0286*/ 	.byte	0x09
	.zero		1


	//   ....[24]....
        /*0288*/ 	.word	0x00000b80
        /*028c*/ 	.word	0x000000ff
        /*0290*/ 	.word	0x000000b0
        /*0294*/ 	.short	0x0100
        /*0296*/ 	.byte	0x09
	.zero		1


	//   ....[25]....
        /*0298*/ 	.word	0x00000b90
        /*029c*/ 	.word	0x000000ff
        /*02a0*/ 	.word	0x000000d0
        /*02a4*/ 	.short	0x0100
        /*02a6*/ 	.byte	0x09
	.zero		1


	//   ....[26]....
        /*02a8*/ 	.word	0x00000ba0
        /*02ac*/ 	.word	0x000000ff
        /*02b0*/ 	.word	0x000000b8
        /*02b4*/ 	.short	0x0100
        /*02b6*/ 	.byte	0x09
	.zero		1


	//   ....[27]....
        /*02b8*/ 	.word	0x00000bb0
        /*02bc*/ 	.word	0x000000ff
        /*02c0*/ 	.word	0x000000d8
        /*02c4*/ 	.short	0x0100
        /*02c6*/ 	.byte	0x09
	.zero		1


	//   ....[28]....
        /*02c8*/ 	.word	0x00000ca0
        /*02cc*/ 	.word	0x000000ff
        /*02d0*/ 	.word	0x000000e0
        /*02d4*/ 	.short	0x0100
        /*02d6*/ 	.byte	0x08
	.zero		1


	//   ....[29]....
        /*02d8*/ 	.word	0x00000cb0
        /*02dc*/ 	.word	0x000000ff
        /*02e0*/ 	.word	0x000000f0
        /*02e4*/ 	.short	0x0100
        /*02e6*/ 	.byte	0x08
	.zero		1


	//   ....[30]....
        /*02e8*/ 	.word	0x00000cc0
        /*02ec*/ 	.word	0x000000ff
        /*02f0*/ 	.word	0x000000e8
        /*02f4*/ 	.short	0x0100
        /*02f6*/ 	.byte	0x08
	.zero		1


	//   ....[31]....
        /*02f8*/ 	.word	0x00000cd0
        /*02fc*/ 	.word	0x000000ff
        /*0300*/ 	.word	0x000000f8
        /*0304*/ 	.short	0x0100
        /*0306*/ 	.byte	0x08
	.zero		1


	//   ....[32]....
        /*0308*/ 	.word	0x00000dc0
        /*030c*/ 	.word	0x000000ff
        /*0310*/ 	.word	0x00000100
        /*0314*/ 	.short	0x0100
        /*0316*/ 	.byte	0x07
	.zero		1


	//   ....[33]....
        /*0318*/ 	.word	0x000017e0
        /*031c*/ 	.word	0x00000003
        /*0320*/ 	.word	0x000000f0
        /*0324*/ 	.short	0x010a
        /*0326*/ 	.byte	0xff
	.zero		1


	//   ....[34]....
        /*0328*/ 	.word	0x00001810
        /*032c*/ 	.word	0x00000003
        /*0330*/ 	.word	0x000000e0
        /*0334*/ 	.short	0x0101
        /*0336*/ 	.byte	0xff
	.zero		1


	//   ....[35]....
        /*0338*/ 	.word	0x00001910
        /*033c*/ 	.word	0x000000ff
        /*0340*/ 	.word	0x00000020
        /*0344*/ 	.short	0x010a
        /*0346*/ 	.byte	0x08
	.zero		1


	//   ....[36]....
        /*0348*/ 	.word	0x000019e0
        /*034c*/ 	.word	0x000000ff
        /*0350*/ 	.word	0x00000020
        /*0354*/ 	.short	0x010a
        /*0356*/ 	.byte	0x21
	.zero		1


	//   ....[37]....
        /*0358*/ 	.word	0x00001b90
        /*035c*/ 	.word	0x000000ff
        /*0360*/ 	.word	0x00000020
        /*0364*/ 	.short	0x010a
        /*0366*/ 	.byte	0x08
	.zero		1


	//   ....[38]....
        /*0368*/ 	.word	0x00001c90
        /*036c*/ 	.word	0x000000ff
        /*0370*/ 	.word	0x00000078
        /*0374*/ 	.short	0x0101
        /*0376*/ 	.byte	0x06
	.zero		1


	//   ....[39]....
        /*0378*/ 	.word	0x00001cb0
        /*037c*/ 	.word	0x000000ff
        /*0380*/ 	.word	0x00000020
        /*0384*/ 	.short	0x010a
        /*0386*/ 	.byte	0x08
	.zero		1


	//   ....[40]....
        /*0388*/ 	.word	0x00001d30
        /*038c*/ 	.word	0x000000ff
        /*0390*/ 	.word	0x00000020
        /*0394*/ 	.short	0x010a
        /*0396*/ 	.byte	0x11
	.zero		1


	//   ....[41]....
        /*0398*/ 	.word	0x00001ec0
        /*039c*/ 	.word	0x000000ff
        /*03a0*/ 	.word	0x00000020
        /*03a4*/ 	.short	0x010a
        /*03a6*/ 	.byte	0x08
	.zero		1


	//   ....[42]....
        /*03a8*/ 	.word	0x00002010
        /*03ac*/ 	.word	0x00000002
        /*03b0*/ 	.word	0x00000080
        /*03b4*/ 	.short	0x010a
        /*03b6*/ 	.byte	0xff
	.zero		1


	//   ....[43]....
        /*03b8*/ 	.word	0x000020d0
        /*03bc*/ 	.word	0x00000002
        /*03c0*/ 	.word	0x00000000
        /*03c4*/ 	.short	0x0101
        /*03c6*/ 	.byte	0xff
	.zero		1


	//   ....[44]....
        /*03c8*/ 	.word	0x00002630
        /*03cc*/ 	.word	0x000000ff
        /*03d0*/ 	.word	0x00000000
        /*03d4*/ 	.short	0x010a
        /*03d6*/ 	.byte	0x04
	.zero		1


	//   ....[45]....
        /*03d8*/ 	.word	0x000026c0
        /*03dc*/ 	.word	0x000000ff
        /*03e0*/ 	.word	0x00000000
        /*03e4*/ 	.short	0x010a
        /*03e6*/ 	.byte	0x04
	.zero		1


	//   ....[46]....
        /*03e8*/ 	.word	0x00002750
        /*03ec*/ 	.word	0x000000ff
        /*03f0*/ 	.word	0x00000000
        /*03f4*/ 	.short	0x010a
        /*03f6*/ 	.byte	0x04
	.zero		1


	//   ....[47]....
        /*03f8*/ 	.word	0x000027f0
        /*03fc*/ 	.word	0x00000000
        /*0400*/ 	.word	0x00000000
        /*0404*/ 	.short	0x010a
        /*0406*/ 	.byte	0xff
	.zero		1


	//   ....[48]....
        /*0408*/ 	.word	0x00002920
        /*040c*/ 	.word	0x00000000
        /*0410*/ 	.word	0x000000e0
        /*0414*/ 	.short	0x010a
        /*0416*/ 	.byte	0xff
	.zero		1


	//   ....[49]....
        /*0418*/ 	.word	0x00002990
        /*041c*/ 	.word	0x00000004
        /*0420*/ 	.word	0x00000000
        /*0424*/ 	.short	0x0101
        /*0426*/ 	.byte	0xff
	.zero		1


	//   ....[50]....
        /*0428*/ 	.word	0x000029b0
        /*042c*/ 	.word	0x000000ff
        /*0430*/ 	.word	0x00000090
        /*0434*/ 	.short	0x010a
        /*0436*/ 	.byte	0x05
	.zero		1


	//   ....[51]....
        /*0438*/ 	.word	0x00002ad0
        /*043c*/ 	.word	0x00000000
        /*0440*/ 	.word	0x00000080
        /*0444*/ 	.short	0x010a
        /*0446*/ 	.byte	0xff
	.zero		1


	//   ....[52]....
        /*0448*/ 	.word	0x00002bd0
        /*044c*/ 	.word	0x00000000
        /*0450*/ 	.word	0x00000000
        /*0454*/ 	.short	0x0101
        /*0456*/ 	.byte	0xff
	.zero		1


	//   ....[53]....
        /*0458*/ 	.word	0x00002c60
        /*045c*/ 	.word	0x000000ff
        /*0460*/ 	.word	0x00000090
        /*0464*/ 	.short	0x0106
        /*0466*/ 	.byte	0x05
	.zero		1


	//   ....[54]....
        /*0468*/ 	.word	0x00002c80
        /*046c*/ 	.word	0x000000ff
        /*0470*/ 	.word	0x00000090
        /*0474*/ 	.short	0x010a
        /*0476*/ 	.byte	0x05
	.zero		1


	//   ....[55]....
        /*0478*/ 	.word	0x00002d10
        /*047c*/ 	.word	0x000000ff
        /*0480*/ 	.word	0x00000090
        /*0484*/ 	.short	0x0106
        /*0486*/ 	.byte	0x04
	.zero		1


	//   ....[56]....
        /*0488*/ 	.word	0x00002d50
        /*048c*/ 	.word	0x00000000
        /*0490*/ 	.word	0x00000090
        /*0494*/ 	.short	0x010a
        /*0496*/ 	.byte	0xff
	.zero		1


	//   ....[57]....
        /*0498*/ 	.word	0x00002f90
        /*049c*/ 	.word	0x000000ff
        /*04a0*/ 	.word	0x00000008
        /*04a4*/ 	.short	0x010a
        /*04a6*/ 	.byte	0x06
	.zero		1


	//   ....[58]....
        /*04a8*/ 	.word	0x00002fb0
        /*04ac*/ 	.word	0x000000ff
        /*04b0*/ 	.word	0x00000008
        /*04b4*/ 	.short	0x010a
        /*04b6*/ 	.byte	0x06
	.zero		1


	//   ....[59]....
        /*04b8*/ 	.word	0x00003140
        /*04bc*/ 	.word	0x000000ff
        /*04c0*/ 	.word	0x00000008
        /*04c4*/ 	.short	0x010a
        /*04c6*/ 	.byte	0x06
	.zero		1


	//   ....[60]....
        /*04c8*/ 	.word	0x00003160
        /*04cc*/ 	.word	0x000000ff
        /*04d0*/ 	.word	0x00000008
        /*04d4*/ 	.short	0x010a
        /*04d6*/ 	.byte	0x06
	.zero		1


	//   ....[61]....
        /*04d8*/ 	.word	0x00003220
        /*04dc*/ 	.word	0x000000ff
        /*04e0*/ 	.word	0x00000000
        /*04e4*/ 	.short	0x0101
        /*04e6*/ 	.byte	0x07
	.zero		1


	//   ....[62]....
        /*04e8*/ 	.word	0x00003520
        /*04ec*/ 	.word	0x00000000
        /*04f0*/ 	.word	0x00000080
        /*04f4*/ 	.short	0x010a
        /*04f6*/ 	.byte	0xff
	.zero		1


	//   ....[63]....
        /*04f8*/ 	.word	0x000035e0
        /*04fc*/ 	.word	0x00000000
        /*0500*/ 	.word	0x00000000
        /*0504*/ 	.short	0x0101
        /*0506*/ 	.byte	0xff
	.zero		1


	//   ....[64]....
        /*0508*/ 	.word	0x000036a0
        /*050c*/ 	.word	0x000000ff
        /*0510*/ 	.word	0x00000000
        /*0514*/ 	.short	0x010a
        /*0516*/ 	.byte	0x06
	.zero		1


	//   ....[65]....
        /*0518*/ 	.word	0x000036b0
        /*051c*/ 	.word	0x000000ff
        /*0520*/ 	.word	0x000000c0
        /*0524*/ 	.short	0x010a
        /*0526*/ 	.byte	0x0a
	.zero		1


	//   ....[66]....
        /*0528*/ 	.word	0x00003760
        /*052c*/ 	.word	0x000000ff
        /*0530*/ 	.word	0x00000000
        /*0534*/ 	.short	0x010a
        /*0536*/ 	.byte	0x09
	.zero		1


	//   ....[67]....
        /*0538*/ 	.word	0x000038a0
        /*053c*/ 	.word	0x000000ff
        /*0540*/ 	.word	0x00000000
        /*0544*/ 	.short	0x010a
        /*0546*/ 	.byte	0x06
	.zero		1


	//   ....[68]....
        /*0548*/ 	.word	0x00003af0
        /*054c*/ 	.word	0x000000ff
        /*0550*/ 	.word	0x00000000
        /*0554*/ 	.short	0x010a
        /*0556*/ 	.byte	0x07
	.zero		1


	//   ....[69]....
        /*0558*/ 	.word	0x00003b80
        /*055c*/ 	.word	0x000000ff
        /*0560*/ 	.word	0x00000000
        /*0564*/ 	.short	0x010a
        /*0566*/ 	.byte	0x07
	.zero		1


	//   ....[70]....
        /*0568*/ 	.word	0x00003c10
        /*056c*/ 	.word	0x000000ff
        /*0570*/ 	.word	0x00000000
        /*0574*/ 	.short	0x010a
        /*0576*/ 	.byte	0x07
	.zero		1


	//   ....[71]....
        /*0578*/ 	.word	0x00003cb0
        /*057c*/ 	.word	0x00000000
        /*0580*/ 	.word	0x00000000
        /*0584*/ 	.short	0x010a
        /*0586*/ 	.byte	0xff
	.zero		1


	//   ....[72]....
        /*0588*/ 	.word	0x00003cf0
        /*058c*/ 	.word	0x00000000
        /*0590*/ 	.word	0x00000000
        /*0594*/ 	.short	0x010a
        /*0596*/ 	.byte	0xff
	.zero		1


	//   ....[73]....
        /*0598*/ 	.word	0x00003d60
        /*059c*/ 	.word	0x000000ff
        /*05a0*/ 	.word	0x00000000
        /*05a4*/ 	.short	0x0101
        /*05a6*/ 	.byte	0x05
	.zero		1


	//   ....[74]....
        /*05a8*/ 	.word	0x00003da0
        /*05ac*/ 	.word	0x000000ff
        /*05b0*/ 	.word	0x00000100
        /*05b4*/ 	.short	0x010a
        /*05b6*/ 	.byte	0x08
	.zero		1


	//   ....[75]....
        /*05b8*/ 	.word	0x00003df0
        /*05bc*/ 	.word	0x000000ff
        /*05c0*/ 	.word	0x00000000
        /*05c4*/ 	.short	0x0101
        /*05c6*/ 	.byte	0x05
	.zero		1


	//   ....[76]....
        /*05c8*/ 	.word	0x00004200
        /*05cc*/ 	.word	0x00000000
        /*05d0*/ 	.word	0x00000080
        /*05d4*/ 	.short	0x010a
        /*05d6*/ 	.byte	0xff
	.zero		1


	//   ....[77]....
        /*05d8*/ 	.word	0x000042c0
        /*05dc*/ 	.word	0x00000000
        /*05e0*/ 	.word	0x00000000
        /*05e4*/ 	.short	0x0101
        /*05e6*/ 	.byte	0xff
	.zero		1


	//   ....[78]....
        /*05e8*/ 	.word	0x000045e0
        /*05ec*/ 	.word	0x000000ff
        /*05f0*/ 	.word	0x00000078
        /*05f4*/ 	.short	0x010a
        /*05f6*/ 	.byte	0x07
	.zero		1


	//   ....[79]....
        /*05f8*/ 	.word	0x00004800
        /*05fc*/ 	.word	0x000000ff
        /*0600*/ 	.word	0x00000058
        /*0604*/ 	.short	0x010a
        /*0606*/ 	.byte	0x0f
	.zero		1


	//   ....[80]....
        /*0608*/ 	.word	0x00004ab0
        /*060c*/ 	.word	0x000000ff
        /*0610*/ 	.word	0x00000040
        /*0614*/ 	.short	0x010b
        /*0616*/ 	.byte	0x0f
	.zero		1


	//   ....[81]....
        /*0618*/ 	.word	0x00004b30
        /*061c*/ 	.word	0x000000ff
        /*0620*/ 	.word	0x00000000
        /*0624*/ 	.short	0x0101
        /*0626*/ 	.byte	0x10
	.zero		1


	//   ....[82]....
        /*0628*/ 	.word	0x00004b70
        /*062c*/ 	.word	0x000000ff
        /*0630*/ 	.word	0x00000058
        /*0634*/ 	.short	0x010a
        /*0636*/ 	.byte	0x0d
	.zero		1


	//   ....[83]....
        /*0638*/ 	.word	0x00004db0
        /*063c*/ 	.word	0x000000ff
        /*0640*/ 	.word	0x00000040
        /*0644*/ 	.short	0x010b
        /*0646*/ 	.byte	0x0d
	.zero		1


	//   ....[84]....
        /*0648*/ 	.word	0x00004e20
        /*064c*/ 	.word	0x000000ff
        /*0650*/ 	.word	0x00000000
        /*0654*/ 	.short	0x0101
        /*0656*/ 	.byte	0x0f
	.zero		1


	//   ....[85]....
        /*0658*/ 	.word	0x00004e70
        /*065c*/ 	.word	0x000000ff
        /*0660*/ 	.word	0x00000000
        /*0664*/ 	.short	0x010a
        /*0666*/ 	.byte	0x04
	.zero		1


	//   ....[86]....
        /*0668*/ 	.word	0x00004f00
        /*066c*/ 	.word	0x000000ff
        /*0670*/ 	.word	0x00000000
        /*0674*/ 	.short	0x010a
        /*0676*/ 	.byte	0x04
	.zero		1


	//   ....[87]....
        /*0678*/ 	.word	0x00004fa0
        /*067c*/ 	.word	0x00000000
        /*0680*/ 	.word	0x00000000
        /*0684*/ 	.short	0x010a
        /*0686*/ 	.byte	0xff
	.zero		1


	//   ....[88]....
        /*0688*/ 	.word	0x000052e0
        /*068c*/ 	.word	0x00000000
        /*0690*/ 	.word	0x00000080
        /*0694*/ 	.short	0x010a
        /*0696*/ 	.byte	0xff
	.zero		1


	//   ....[89]....
        /*0698*/ 	.word	0x000053f0
        /*069c*/ 	.word	0x00000000
        /*06a0*/ 	.word	0x00000000
        /*06a4*/ 	.short	0x0101
        /*06a6*/ 	.byte	0xff
	.zero		1


	//   ....[90]....
        /*06a8*/ 	.word	0x00005e40
        /*06ac*/ 	.word	0x00000000
        /*06b0*/ 	.word	0x00000040
        /*06b4*/ 	.short	0x010a
        /*06b6*/ 	.byte	0xff
	.zero		1


	//   ....[91]....
        /*06b8*/ 	.word	0x00005e80
        /*06bc*/ 	.word	0x0000004c
        /*06c0*/ 	.word	0x000000a0
        /*06c4*/ 	.short	0x010a
        /*06c6*/ 	.byte	0xff
	.zero		1


	//   ....[92]....
        /*06c8*/ 	.word	0x00005f90
        /*06cc*/ 	.word	0x00000000
        /*06d0*/ 	.word	0x00000040
        /*06d4*/ 	.short	0x010a
        /*06d6*/ 	.byte	0xff
	.zero		1


	//   ....[93]....
        /*06d8*/ 	.word	0x000060a0
        /*06dc*/ 	.word	0x0000004c
        /*06e0*/ 	.word	0x000000a0
        /*06e4*/ 	.short	0x010a
        /*06e6*/ 	.byte	0xff
	.zero		1


	//   ....[94]....
        /*06e8*/ 	.word	0x000068b0
        /*06ec*/ 	.word	0x00000000
        /*06f0*/ 	.word	0x00000000
        /*06f4*/ 	.short	0x0101
        /*06f6*/ 	.byte	0xff
	.zero		1


	//   ....[95]....
        /*06f8*/ 	.word	0x000068c0
        /*06fc*/ 	.word	0x00000002
        /*0700*/ 	.word	0x00000040
        /*0704*/ 	.short	0x010a
        /*0706*/ 	.byte	0xff
	.zero		1


	//   ....[96]....
        /*0708*/ 	.word	0x00006980
        /*070c*/ 	.word	0x00000002
        /*0710*/ 	.word	0x00000040
        /*0714*/ 	.short	0x010a
        /*0716*/ 	.byte	0xff
	.zero		1


	//   ....[97]....
        /*0718*/ 	.word	0x00006c60
        /*071c*/ 	.word	0x0000004c
        /*0720*/ 	.word	0x00000000
        /*0724*/ 	.short	0x0101
        /*0726*/ 	.byte	0xff
	.zero		1


	//   ....[98]....
        /*0728*/ 	.word	0x000072a0
        /*072c*/ 	.word	0x00000002
        /*0730*/ 	.word	0x00000000
        /*0734*/ 	.short	0x0101
        /*0736*/ 	.byte	0xff
	.zero		1


	//   ....[99]....
        /*0738*/ 	.word	0x00007510
        /*073c*/ 	.word	0x000000ff
        /*0740*/ 	.word	0x00000000
        /*0744*/ 	.short	0x0101
        /*0746*/ 	.byte	0x04
	.zero		1


	//   ....[100]....
        /*0748*/ 	.word	0x00007530
        /*074c*/ 	.word	0x00000003
        /*0750*/ 	.word	0x000000f0
        /*0754*/ 	.short	0x010a
        /*0756*/ 	.byte	0xff
	.zero		1


	//   ....[101]....
        /*0758*/ 	.word	0x00007590
        /*075c*/ 	.word	0x00000002
        /*0760*/ 	.word	0x00000020
        /*0764*/ 	.short	0x010a
        /*0766*/ 	.byte	0xff
	.zero		1


	//   ....[102]....
        /*0768*/ 	.word	0x000075f0
        /*076c*/ 	.word	0x00000002
        /*0770*/ 	.word	0x00000020
        /*0774*/ 	.short	0x010a
        /*0776*/ 	.byte	0xff
	.zero		1


	//   ....[103]....
        /*0778*/ 	.word	0x00007640
        /*077c*/ 	.word	0x00000002
        /*0780*/ 	.word	0x00000080
        /*0784*/ 	.short	0x010a
        /*0786*/ 	.byte	0xff
	.zero		1


	//   ....[104]....
        /*0788*/ 	.word	0x000076a0
        /*078c*/ 	.word	0x00000000
        /*0790*/ 	.word	0x00000000
        /*0794*/ 	.short	0x010a
        /*0796*/ 	.byte	0xff
	.zero		1


	//   ....[105]....
        /*0798*/ 	.word	0x00007700
        /*079c*/ 	.word	0x00000000
        /*07a0*/ 	.word	0x00000000
        /*07a4*/ 	.short	0x010a
        /*07a6*/ 	.byte	0xff
	.zero		1


	//   ....[106]....
        /*07a8*/ 	.word	0x00007760
        /*07ac*/ 	.word	0x00000000
        /*07b0*/ 	.word	0x00000000
        /*07b4*/ 	.short	0x010a
        /*07b6*/ 	.byte	0xff
	.zero		1


	//   ....[107]....
        /*07b8*/ 	.word	0x000077b0
        /*07bc*/ 	.word	0x00000000
        /*07c0*/ 	.word	0x000000e0
        /*07c4*/ 	.short	0x010a
        /*07c6*/ 	.byte	0xff
	.zero		1


	//   ....[108]....
        /*07c8*/ 	.word	0x00007810
        /*07cc*/ 	.word	0x00000000
        /*07d0*/ 	.word	0x00000090
        /*07d4*/ 	.short	0x010a
        /*07d6*/ 	.byte	0xff
	.zero		1


	//   ....[109]....
        /*07d8*/ 	.word	0x00007860
        /*07dc*/ 	.word	0x00000000
        /*07e0*/ 	.word	0x00000080
        /*07e4*/ 	.short	0x010a
        /*07e6*/ 	.byte	0xff
	.zero		1


	//   ....[110]....
        /*07e8*/ 	.word	0x000078c0
        /*07ec*/ 	.word	0x00000000
        /*07f0*/ 	.word	0x00000090
        /*07f4*/ 	.short	0x010a
        /*07f6*/ 	.byte	0xff
	.zero		1


	//   ....[111]....
        /*07f8*/ 	.word	0x00007920
        /*07fc*/ 	.word	0x00000004
        /*0800*/ 	.word	0x00000008
        /*0804*/ 	.short	0x010a
        /*0806*/ 	.byte	0xff
	.zero		1


	//   ....[112]....
        /*0808*/ 	.word	0x00007a00
        /*080c*/ 	.word	0x00000002
        /*0810*/ 	.word	0x00000008
        /*0814*/ 	.short	0x010a
        /*0816*/ 	.byte	0xff
	.zero		1


	//   ....[113]....
        /*0818*/ 	.word	0x00007a50
        /*081c*/ 	.word	0x00000000
        /*0820*/ 	.word	0x00000080
        /*0824*/ 	.short	0x010a
        /*0826*/ 	.byte	0xff
	.zero		1


	//   ....[114]....
        /*0828*/ 	.word	0x00007ab0
        /*082c*/ 	.word	0x00000000
        /*0830*/ 	.word	0x000000c0
        /*0834*/ 	.short	0x010a
        /*0836*/ 	.byte	0xff
	.zero		1


	//   ....[115]....
        /*0838*/ 	.word	0x00007b10
        /*083c*/ 	.word	0x00000000
        /*0840*/ 	.word	0x00000000
        /*0844*/ 	.short	0x010a
        /*0846*/ 	.byte	0xff
	.zero		1


	//   ....[116]....
        /*0848*/ 	.word	0x00007b70
        /*084c*/ 	.word	0x00000000
        /*0850*/ 	.word	0x00000000
        /*0854*/ 	.short	0x010a
        /*0856*/ 	.byte	0xff
	.zero		1


	//   ....[117]....
        /*0858*/ 	.word	0x00007bd0
        /*085c*/ 	.word	0x00000000
        /*0860*/ 	.word	0x00000000
        /*0864*/ 	.short	0x010a
        /*0866*/ 	.byte	0xff
	.zero		1


	//   ....[118]....
        /*0868*/ 	.word	0x00007c30
        /*086c*/ 	.word	0x00000000
        /*0870*/ 	.word	0x00000000
        /*0874*/ 	.short	0x010a
        /*0876*/ 	.byte	0xff
	.zero		1


	//   ....[119]....
        /*0878*/ 	.word	0x00007c90
        /*087c*/ 	.word	0x00000000
        /*0880*/ 	.word	0x00000100
        /*0884*/ 	.short	0x010a
        /*0886*/ 	.byte	0xff
	.zero		1


	//   ....[120]....
        /*0888*/ 	.word	0x00007ce0
        /*088c*/ 	.word	0x00000000
        /*0890*/ 	.word	0x00000080
        /*0894*/ 	.short	0x010a
        /*0896*/ 	.byte	0xff
	.zero		1


	//   ....[121]....
        /*0898*/ 	.word	0x00007d40
        /*089c*/ 	.word	0x00000000
        /*08a0*/ 	.word	0x00000078
        /*08a4*/ 	.short	0x010a
        /*08a6*/ 	.byte	0xff
	.zero		1


	//   ....[122]....
        /*08a8*/ 	.word	0x00007da0
        /*08ac*/ 	.word	0x00000000
        /*08b0*/ 	.word	0x00000058
        /*08b4*/ 	.short	0x010a
        /*08b6*/ 	.byte	0xff
	.zero		1


	//   ....[123]....
        /*08b8*/ 	.word	0x00007e00
        /*08bc*/ 	.word	0x00000003
        /*08c0*/ 	.word	0x00000058
        /*08c4*/ 	.short	0x010a
        /*08c6*/ 	.byte	0xff
	.zero		1


	//   ....[124]....
        /*08c8*/ 	.word	0x00007e60
        /*08cc*/ 	.word	0x00000000
        /*08d0*/ 	.word	0x00000000
        /*08d4*/ 	.short	0x010a
        /*08d6*/ 	.byte	0xff
	.zero		1


	//   ....[125]....
        /*08d8*/ 	.word	0x00007ec0
        /*08dc*/ 	.word	0x00000000
        /*08e0*/ 	.word	0x00000000
        /*08e4*/ 	.short	0x010a
        /*08e6*/ 	.byte	0xff
	.zero		1


	//   ....[126]....
        /*08e8*/ 	.word	0x00007f10
        /*08ec*/ 	.word	0x00000000
        /*08f0*/ 	.word	0x00000080
        /*08f4*/ 	.short	0x010a
        /*08f6*/ 	.byte	0xff
	.zero		1


	//   ....[127]....
        /*08f8*/ 	.word	0x00007f60
        /*08fc*/ 	.word	0x00000000
        /*0900*/ 	.word	0x00000040
        /*0904*/ 	.short	0x010a
        /*0906*/ 	.byte	0xff
	.zero		1


	//   ....[128]....
        /*0908*/ 	.word	0x00007fb0
        /*090c*/ 	.word	0x0000004c
        /*0910*/ 	.word	0x000000a0
        /*0914*/ 	.short	0x010a
        /*0916*/ 	.byte	0xff
	.zero		1


	//   ....[129]....
        /*0918*/ 	.word	0x00008000
        /*091c*/ 	.word	0x00000002
        /*0920*/ 	.word	0x00000040
        /*0924*/ 	.short	0x010a
        /*0926*/ 	.byte	0xff
	.zero		1


	//----- nvinfo : EIATTR_NUM_MBARRIERS
	.align		4
.L_47:
        /*0928*/ 	.byte	0x03, 0x38
        /*092a*/ 	.short	0x0021


	//----- nvinfo : EIATTR_EXIT_INSTR_OFFSETS
	.align		4
        /*092c*/ 	.byte	0x04, 0x1c
        /*092e*/ 	.short	(.L_49 - .L_48)


	//   ....[0]....
.L_48:
        /*0930*/ 	.word	0x00002820


	//   ....[1]....
        /*0934*/ 	.word	0x00002d20


	//   ....[2]....
        /*0938*/ 	.word	0x00002d80


	//   ....[3]....
        /*093c*/ 	.word	0x00004020


	//   ....[4]....
        /*0940*/ 	.word	0x00004fd0


	//   ....[5]....
        /*0944*/ 	.word	0x00005010


	//   ....[6]....
        /*0948*/ 	.word	0x00007400


	//   ....[7]....
        /*094c*/ 	.word	0x00007480


	//   ....[8]....
        /*0950*/ 	.word	0x000074b0


	//   ....[9]....
        /*0954*/ 	.word	0x00007520


	//----- nvinfo : EIATTR_MAX_THREADS
	.align		4
.L_49:
        /*0958*/ 	.byte	0x04, 0x05
        /*095a*/ 	.short	(.L_51 - .L_50)
.L_50:
        /*095c*/ 	.word	0x00000100
        /*0960*/ 	.word	0x00000001
        /*0964*/ 	.word	0x00000001


	//----- nvinfo : EIATTR_CRS_STACK_SIZE
	.align		4
.L_51:
        /*0968*/ 	.byte	0x04, 0x1e
        /*096a*/ 	.short	(.L_53 - .L_52)
.L_52:
        /*096c*/ 	.word	0x00000000


	//----- nvinfo : EIATTR_CBANK_PARAM_SIZE
	.align		4
.L_53:
        /*0970*/ 	.byte	0x03, 0x19
        /*0972*/ 	.short	0x0800


	//----- nvinfo : EIATTR_PARAM_CBANK
	.align		4
        /*0974*/ 	.byte	0x04, 0x0a
        /*0976*/ 	.short	(.L_55 - .L_54)
	.align		4
.L_54:
        /*0978*/ 	.word	index@(.nv.constant0._ZN7cutlass13device_kernelINS_4gemm6kernel13GemmUniversalIN4cute5tupleIJiiiiEEENS1_10collective13CollectiveMmaINS1_35MainloopSm100TmaUmmaWarpSpecializedILi4ELi2ELi4ENS5_IJNS4_1CILi2EEENSA_ILi1EEESC_EEEEENS5_IJNSA_ILi128EEENSA_ILi64EEENSA_ILi32EEEEEENS_6half_tENS5_IJlSC_lEEESJ_SK_NS4_8TiledMMAINS4_8MMA_AtomIJNS4_26SM100_MMA_F16BF16_2x1SM_SSISJ_SJ_fLi128ELi64ELNS4_4UMMA5MajorE0ELSP_0ELNSO_7ScaleInE0ELSQ_0EEEEEENS4_6LayoutINS5_IJSC_SC_SC_EEENS5_IJNSA_ILi0EEESV_SV_EEEEENS5_IJNS4_10UnderscoreESY_SY_EEEEENS4_18SM100_TMA_2SM_LOADENS4_14ComposedLayoutINS4_7SwizzleILi2ELi4ELi3EEENS4_18smem_ptr_flag_bitsILi16EEENST_INS5_IJNSA_ILi8EEESH_EEENS5_IJSH_SC_EEEEEEEvNS4_8identityES11_S1B_vS1C_EENS_8epilogue10collective18CollectiveEpilogueINS1E_23Sm100TmaWarpSpecializedILi3ELi2ELi16ELb1ELb0EEEJNS5_IJSG_SG_SH_EEENS5_IJNST_ISG_SC_EENST_INS5_IJNSA_ILi16EEESB_EEENS5_IJSC_SH_EEEEEEEESJ_SK_SJ_SK_NS1E_6fusion15FusionCallbacksIS1I_NS1Q_17LinearCombinationISJ_fSJ_fLNS_15FloatRoundStyleE2EEES1J_S1P_JEEENS4_5SM1004TMEM4LOAD26SM100_TMEM_LOAD_32dp32b16xENS4_13SM90_TMA_LOADENS12_INS13_ILi1ELi4ELi3EEES16_NST_INS5_IJS17_S1L_EEENS5_IJS1L_SC_EEEEEEENS4_39AutoVectorizingCopyWithAssumedAlignmentILi128EEENS4_14SM90_TMA_STOREES25_S27_S27_EEEvvEEEEvNT_6ParamsE)
        /*097c*/ 	.short	0x0380
        /*097e*/ 	.short	0x0800


	//----- nvinfo : EIATTR_SW_WAR
	.align		4
.L_55:
        /*0980*/ 	.byte	0x04, 0x36
        /*0982*/ 	.short	(.L_57 - .L_56)
.L_56:
        /*0984*/ 	.word	0x00000008
.L_57:


//--------------------- .nv.callgraph             --------------------------
	.section	.nv.callgraph,"",@"SHT_CUDA_CALLGRAPH"
	.align	4
	.sectionentsize	8
	.align		4
        /*0000*/ 	.word	0x00000000
	.align		4
        /*0004*/ 	.word	0xffffffff
	.align		4
        /*0008*/ 	.word	index@(_ZN7cutlass13device_kernelINS_4gemm6kernel13GemmUniversalIN4cute5tupleIJiiiiEEENS1_10collective13CollectiveMmaINS1_35MainloopSm100TmaUmmaWarpSpecializedILi4ELi2ELi4ENS5_IJNS4_1CILi2EEENSA_ILi1EEESC_EEEEENS5_IJNSA_ILi128EEENSA_ILi64EEENSA_ILi32EEEEEENS_6half_tENS5_IJlSC_lEEESJ_SK_NS4_8TiledMMAINS4_8MMA_AtomIJNS4_26SM100_MMA_F16BF16_2x1SM_SSISJ_SJ_fLi128ELi64ELNS4_4UMMA5MajorE0ELSP_0ELNSO_7ScaleInE0ELSQ_0EEEEEENS4_6LayoutINS5_IJSC_SC_SC_EEENS5_IJNSA_ILi0EEESV_SV_EEEEENS5_IJNS4_10UnderscoreESY_SY_EEEEENS4_18SM100_TMA_2SM_LOADENS4_14ComposedLayoutINS4_7SwizzleILi2ELi4ELi3EEENS4_18smem_ptr_flag_bitsILi16EEENST_INS5_IJNSA_ILi8EEESH_EEENS5_IJSH_SC_EEEEEEEvNS4_8identityES11_S1B_vS1C_EENS_8epilogue10collective18CollectiveEpilogueINS1E_23Sm100TmaWarpSpecializedILi3ELi2ELi16ELb1ELb0EEEJNS5_IJSG_SG_SH_EEENS5_IJNST_ISG_SC_EENST_INS5_IJNSA_ILi16EEESB_EEENS5_IJSC_SH_EEEEEEEESJ_SK_SJ_SK_NS1E_6fusion15FusionCallbacksIS1I_NS1Q_17LinearCombinationISJ_fSJ_fLNS_15FloatRoundStyleE2EEES1J_S1P_JEEENS4_5SM1004TMEM4LOAD26SM100_TMEM_LOAD_32dp32b16xENS4_13SM90_TMA_LOADENS12_INS13_ILi1ELi4ELi3EEES16_NST_INS5_IJS17_S1L_EEENS5_IJS1L_SC_EEEEEEENS4_39AutoVectorizingCopyWithAssumedAlignmentILi128EEENS4_14SM90_TMA_STOREES25_S27_S27_EEEvvEEEEvNT_6ParamsE)
	.align		4
        /*000c*/ 	.word	index@(__assertfail)
	.align		4
        /*0010*/ 	.word	0x00000000
	.align		4
        /*0014*/ 	.word	0xfffffffe
	.align		4
        /*0018*/ 	.word	0x00000000
	.align		4
        /*001c*/ 	.word	0xfffffffd
	.align		4
        /*0020*/ 	.word	0x00000000
	.align		4
        /*0024*/ 	.word	0xfffffffc


//--------------------- .nv.constant4             --------------------------
	.section	.nv.constant4,"a",@progbits
	.align	8
	.align		8
.nv.constant4:
        /*0000*/ 	.dword	__assertfail
	.align		8
        /*0008*/ 	.dword	__unnamed_1
	.align		8
        /*0010*/ 	.dword	__unnamed_2
	.align		8
        /*0018*/ 	.dword	_ZN39_INTERNAL_2be48b2c_4_k_cu_6f43687c_72474cuda3std3__45__cpo5beginE
	.align		8
        /*0020*/ 	.dword	_ZN39_INTERNAL_2be48b2c_4_k_cu_6f43687c_72474cuda3std3__45__cpo3endE
	.align		8
        /*0028*/ 	.dword	_ZN39_INTERNAL_2be48b2c_4_k_cu_6f43687c_72474cuda3std3__45__cpo6cbeginE
	.align		8
        /*0030*/ 	.dword	_ZN39_INTERNAL_2be48b2c_4_k_cu_6f43687c_72474cuda3std3__45__cpo4cendE
	.align		8
        /*0038*/ 	.dword	_ZN39_INTERNAL_2be48b2c_4_k_cu_6f43687c_72474cuda3std3__441_GLOBAL__N__2be48b2c_4_k_cu_6f43687c_72476ignoreE
	.align		8
        /*0040*/ 	.dword	_ZN39_INTERNAL_2be48b2c_4_k_cu_6f43687c_72474cuda3std3__419piecewise_constructE
	.align		8
        /*0048*/ 	.dword	_ZN39_INTERNAL_2be48b2c_4_k_cu_6f43687c_72474cuda3std3__48in_placeE
	.align		8
        /*0050*/ 	.dword	_ZN39_INTERNAL_2be48b2c_4_k_cu_6f43687c_72474cuda3std6ranges3__45__cpo4swapE
	.align		8
        /*0058*/ 	.dword	_ZN39_INTERNAL_2be48b2c_4_k_cu_6f43687c_72474cuda3std6ranges3__45__cpo9iter_moveE
	.align		8
        /*0060*/ 	.dword	_ZN39_INTERNAL_2be48b2c_4_k_cu_6f43687c_72474cute7productE
	.align		8
        /*0068*/ 	.dword	_ZN39_INTERNAL_2be48b2c_4_k_cu_6f43687c_72474cute1_E
	.align		8
        /*0070*/ 	.dword	$str$25
	.align		8
        /*0078*/ 	.dword	$str$26
	.align		8
        /*0080*/ 	.dword	$str$27
	.align		8
        /*0088*/ 	.dword	$str$28


//--------------------- .text._ZN7cutlass13device_kernelINS_4gemm6kernel13GemmUniversalIN4cute5tupleIJiiiiEEENS1_10collective13CollectiveMmaINS1_35MainloopSm100TmaUmmaWarpSpecializedILi4ELi2ELi4ENS5_IJNS4_1CILi2EEENSA_ILi1EEESC_EEEEENS5_IJNSA_ILi128EEENSA_ILi64EEENSA_ILi32EEEEEENS_6half_tENS5_IJlSC_lEEESJ_SK_NS4_8TiledMMAINS4_8MMA_AtomIJNS4_26SM100_MMA_F16BF16_2x1SM_SSISJ_SJ_fLi128ELi64ELNS4_4UMMA5MajorE0ELSP_0ELNSO_7ScaleInE0ELSQ_0EEEEEENS4_6LayoutINS5_IJSC_SC_SC_EEENS5_IJNSA_ILi0EEESV_SV_EEEEENS5_IJNS4_10UnderscoreESY_SY_EEEEENS4_18SM100_TMA_2SM_LOADENS4_14ComposedLayoutINS4_7SwizzleILi2ELi4ELi3EEENS4_18smem_ptr_flag_bitsILi16EEENST_INS5_IJNSA_ILi8EEESH_EEENS5_IJSH_SC_EEEEEEEvNS4_8identityES11_S1B_vS1C_EENS_8epilogue10collective18CollectiveEpilogueINS1E_23Sm100TmaWarpSpecializedILi3ELi2ELi16ELb1ELb0EEEJNS5_IJSG_SG_SH_EEENS5_IJNST_ISG_SC_EENST_INS5_IJNSA_ILi16EEESB_EEENS5_IJSC_SH_EEEEEEEESJ_SK_SJ_SK_NS1E_6fusion15FusionCallbacksIS1I_NS1Q_17LinearCombinationISJ_fSJ_fLNS_15FloatRoundStyleE2EEES1J_S1P_JEEENS4_5SM1004TMEM4LOAD26SM100_TMEM_LOAD_32dp32b16xENS4_13SM90_TMA_LOADENS12_INS13_ILi1ELi4ELi3EEES16_NST_INS5_IJS17_S1L_EEENS5_IJS1L_SC_EEEEEEENS4_39AutoVectorizingCopyWithAssumedAlignmentILi128EEENS4_14SM90_TMA_STOREES25_S27_S27_EEEvvEEEEvNT_6ParamsE --------------------------
	.section	.text._ZN7cutlass13device_kernelINS_4gemm6kernel13GemmUniversalIN4cute5tupleIJiiiiEEENS1_10collective13CollectiveMmaINS1_35MainloopSm100TmaUmmaWarpSpecializedILi4ELi2ELi4ENS5_IJNS4_1CILi2EEENSA_ILi1EEESC_EEEEENS5_IJNSA_ILi128EEENSA_ILi64EEENSA_ILi32EEEEEENS_6half_tENS5_IJlSC_lEEESJ_SK_NS4_8TiledMMAINS4_8MMA_AtomIJNS4_26SM100_MMA_F16BF16_2x1SM_SSISJ_SJ_fLi128ELi64ELNS4_4UMMA5MajorE0ELSP_0ELNSO_7ScaleInE0ELSQ_0EEEEEENS4_6LayoutINS5_IJSC_SC_SC_EEENS5_IJNSA_ILi0EEESV_SV_EEEEENS5_IJNS4_10UnderscoreESY_SY_EEEEENS4_18SM100_TMA_2SM_LOADENS4_14ComposedLayoutINS4_7SwizzleILi2ELi4ELi3EEENS4_18smem_ptr_flag_bitsILi16EEENST_INS5_IJNSA_ILi8EEESH_EEENS5_IJSH_SC_EEEEEEEvNS4_8identityES11_S1B_vS1C_EENS_8epilogue10collective18CollectiveEpilogueINS1E_23Sm100TmaWarpSpecializedILi3ELi2ELi16ELb1ELb0EEEJNS5_IJSG_SG_SH_EEENS5_IJNST_ISG_SC_EENST_INS5_IJNSA_ILi16EEESB_EEENS5_IJSC_SH_EEEEEEEESJ_SK_SJ_SK_NS1E_6fusion15FusionCallbacksIS1I_NS1Q_17LinearCombinationISJ_fSJ_fLNS_15FloatRoundStyleE2EEES1J_S1P_JEEENS4_5SM1004TMEM4LOAD26SM100_TMEM_LOAD_32dp32b16xENS4_13SM90_TMA_LOADENS12_INS13_ILi1ELi4ELi3EEES16_NST_INS5_IJS17_S1L_EEENS5_IJS1L_SC_EEEEEEENS4_39AutoVectorizingCopyWithAssumedAlignmentILi128EEENS4_14SM90_TMA_STOREES25_S27_S27_EEEvvEEEEvNT_6ParamsE,"ax",@progbits
	.align	128
.text._ZN7cutlass13device_kernelINS_4gemm6kernel13GemmUniversalIN4cute5tupleIJiiiiEEENS1_10collective13CollectiveMmaINS1_35MainloopSm100TmaUmmaWarpSpecializedILi4ELi2ELi4ENS5_IJNS4_1CILi2EEENSA_ILi1EEESC_EEEEENS5_IJNSA_ILi128EEENSA_ILi64EEENSA_ILi32EEEEEENS_6half_tENS5_IJlSC_lEEESJ_SK_NS4_8TiledMMAINS4_8MMA_AtomIJNS4_26SM100_MMA_F16BF16_2x1SM_SSISJ_SJ_fLi128ELi64ELNS4_4UMMA5MajorE0ELSP_0ELNSO_7ScaleInE0ELSQ_0EEEEEENS4_6LayoutINS5_IJSC_SC_SC_EEENS5_IJNSA_ILi0EEESV_SV_EEEEENS5_IJNS4_10UnderscoreESY_SY_EEEEENS4_18SM100_TMA_2SM_LOADENS4_14ComposedLayoutINS4_7SwizzleILi2ELi4ELi3EEENS4_18smem_ptr_flag_bitsILi16EEENST_INS5_IJNSA_ILi8EEESH_EEENS5_IJSH_SC_EEEEEEEvNS4_8identityES11_S1B_vS1C_EENS_8epilogue10collective18CollectiveEpilogueINS1E_23Sm100TmaWarpSpecializedILi3ELi2ELi16ELb1ELb0EEEJNS5_IJSG_SG_SH_EEENS5_IJNST_ISG_SC_EENST_INS5_IJNSA_ILi16EEESB_EEENS5_IJSC_SH_EEEEEEEESJ_SK_SJ_SK_NS1E_6fusion15FusionCallbacksIS1I_NS1Q_17LinearCombinationISJ_fSJ_fLNS_15FloatRoundStyleE2EEES1J_S1P_JEEENS4_5SM1004TMEM4LOAD26SM100_TMEM_LOAD_32dp32b16xENS4_13SM90_TMA_LOADENS12_INS13_ILi1ELi4ELi3EEES16_NST_INS5_IJS17_S1L_EEENS5_IJS1L_SC_EEEEEEENS4_39AutoVectorizingCopyWithAssumedAlignmentILi128EEENS4_14SM90_TMA_STOREES25_S27_S27_EEEvvEEEEvNT_6ParamsE:
        .type           _ZN7cutlass13device_kernelINS_4gemm6kernel13GemmUniversalIN4cute5tupleIJiiiiEEENS1_10collective13CollectiveMmaINS1_35MainloopSm100TmaUmmaWarpSpecializedILi4ELi2ELi4ENS5_IJNS4_1CILi2EEENSA_ILi1EEESC_EEEEENS5_IJNSA_ILi128EEENSA_ILi64EEENSA_ILi32EEEEEENS_6half_tENS5_IJlSC_lEEESJ_SK_NS4_8TiledMMAINS4_8MMA_AtomIJNS4_26SM100_MMA_F16BF16_2x1SM_SSISJ_SJ_fLi128ELi64ELNS4_4UMMA5MajorE0ELSP_0ELNSO_7ScaleInE0ELSQ_0EEEEEENS4_6LayoutINS5_IJSC_SC_SC_EEENS5_IJNSA_ILi0EEESV_SV_EEEEENS5_IJNS4_10UnderscoreESY_SY_EEEEENS4_18SM100_TMA_2SM_LOADENS4_14ComposedLayoutINS4_7SwizzleILi2ELi4ELi3EEENS4_18smem_ptr_flag_bitsILi16EEENST_INS5_IJNSA_ILi8EEESH_EEENS5_IJSH_SC_EEEEEEEvNS4_8identityES11_S1B_vS1C_EENS_8epilogue10collective18CollectiveEpilogueINS1E_23Sm100TmaWarpSpecializedILi3ELi2ELi16ELb1ELb0EEEJNS5_IJSG_SG_SH_EEENS5_IJNST_ISG_SC_EENST_INS5_IJNSA_ILi16EEESB_EEENS5_IJSC_SH_EEEEEEEESJ_SK_SJ_SK_NS1E_6fusion15FusionCallbacksIS1I_NS1Q_17LinearCombinationISJ_fSJ_fLNS_15FloatRoundStyleE2EEES1J_S1P_JEEENS4_5SM1004TMEM4LOAD26SM100_TMEM_LOAD_32dp32b16xENS4_13SM90_TMA_LOADENS12_INS13_ILi1ELi4ELi3EEES16_NST_INS5_IJS17_S1L_EEENS5_IJS1L_SC_EEEEEEENS4_39AutoVectorizingCopyWithAssumedAlignmentILi128EEENS4_14SM90_TMA_STOREES25_S27_S27_EEEvvEEEEvNT_6ParamsE,@function
        .size           _ZN7cutlass13device_kernelINS_4gemm6kernel13GemmUniversalIN4cute5tupleIJiiiiEEENS1_10collective13CollectiveMmaINS1_35MainloopSm100TmaUmmaWarpSpecializedILi4ELi2ELi4ENS5_IJNS4_1CILi2EEENSA_ILi1EEESC_EEEEENS5_IJNSA_ILi128EEENSA_ILi64EEENSA_ILi32EEEEEENS_6half_tENS5_IJlSC_lEEESJ_SK_NS4_8TiledMMAINS4_8MMA_AtomIJNS4_26SM100_MMA_F16BF16_2x1SM_SSISJ_SJ_fLi128ELi64ELNS4_4UMMA5MajorE0ELSP_0ELNSO_7ScaleInE0ELSQ_0EEEEEENS4_6LayoutINS5_IJSC_SC_SC_EEENS5_IJNSA_ILi0EEESV_SV_EEEEENS5_IJNS4_10UnderscoreESY_SY_EEEEENS4_18SM100_TMA_2SM_LOADENS4_14ComposedLayoutINS4_7SwizzleILi2ELi4ELi3EEENS4_18smem_ptr_flag_bitsILi16EEENST_INS5_IJNSA_ILi8EEESH_EEENS5_IJSH_SC_EEEEEEEvNS4_8identityES11_S1B_vS1C_EENS_8epilogue10collective18CollectiveEpilogueINS1E_23Sm100TmaWarpSpecializedILi3ELi2ELi16ELb1ELb0EEEJNS5_IJSG_SG_SH_EEENS5_IJNST_ISG_SC_EENST_INS5_IJNSA_ILi16EEESB_EEENS5_IJSC_SH_EEEEEEEESJ_SK_SJ_SK_NS1E_6fusion15FusionCallbacksIS1I_NS1Q_17LinearCombinationISJ_fSJ_fLNS_15FloatRoundStyleE2EEES1J_S1P_JEEENS4_5SM1004TMEM4LOAD26SM100_TMEM_LOAD_32dp32b16xENS4_13SM90_TMA_LOADENS12_INS13_ILi1ELi4ELi3EEES16_NST_INS5_IJS17_S1L_EEENS5_IJS1L_SC_EEEEEEENS4_39AutoVectorizingCopyWithAssumedAlignmentILi128EEENS4_14SM90_TMA_STOREES25_S27_S27_EEEvvEEEEvNT_6ParamsE,(.L_x_175 - _ZN7cutlass13device_kernelINS_4gemm6kernel13GemmUniversalIN4cute5tupleIJiiiiEEENS1_10collective13CollectiveMmaINS1_35MainloopSm100TmaUmmaWarpSpecializedILi4ELi2ELi4ENS5_IJNS4_1CILi2EEENSA_ILi1EEESC_EEEEENS5_IJNSA_ILi128EEENSA_ILi64EEENSA_ILi32EEEEEENS_6half_tENS5_IJlSC_lEEESJ_SK_NS4_8TiledMMAINS4_8MMA_AtomIJNS4_26SM100_MMA_F16BF16_2x1SM_SSISJ_SJ_fLi128ELi64ELNS4_4UMMA5MajorE0ELSP_0ELNSO_7ScaleInE0ELSQ_0EEEEEENS4_6LayoutINS5_IJSC_SC_SC_EEENS5_IJNSA_ILi0EEESV_SV_EEEEENS5_IJNS4_10UnderscoreESY_SY_EEEEENS4_18SM100_TMA_2SM_LOADENS4_14ComposedLayoutINS4_7SwizzleILi2ELi4ELi3EEENS4_18smem_ptr_flag_bitsILi16EEENST_INS5_IJNSA_ILi8EEESH_EEENS5_IJSH_SC_EEEEEEEvNS4_8identityES11_S1B_vS1C_EENS_8epilogue10collective18CollectiveEpilogueINS1E_23Sm100TmaWarpSpecializedILi3ELi2ELi16ELb1ELb0EEEJNS5_IJSG_SG_SH_EEENS5_IJNST_ISG_SC_EENST_INS5_IJNSA_ILi16EEESB_EEENS5_IJSC_SH_EEEEEEEESJ_SK_SJ_SK_NS1E_6fusion15FusionCallbacksIS1I_NS1Q_17LinearCombinationISJ_fSJ_fLNS_15FloatRoundStyleE2EEES1J_S1P_JEEENS4_5SM1004TMEM4LOAD26SM100_TMEM_LOAD_32dp32b16xENS4_13SM90_TMA_LOADENS12_INS13_ILi1ELi4ELi3EEES16_NST_INS5_IJS17_S1L_EEENS5_IJS1L_SC_EEEEEEENS4_39AutoVectorizingCopyWithAssumedAlignmentILi128EEENS4_14SM90_TMA_STOREES25_S27_S27_EEEvvEEEEvNT_6ParamsE)
        .other          _ZN7cutlass13device_kernelINS_4gemm6kernel13GemmUniversalIN4cute5tupleIJiiiiEEENS1_10collective13CollectiveMmaINS1_35MainloopSm100TmaUmmaWarpSpecializedILi4ELi2ELi4ENS5_IJNS4_1CILi2EEENSA_ILi1EEESC_EEEEENS5_IJNSA_ILi128EEENSA_ILi64EEENSA_ILi32EEEEEENS_6half_tENS5_IJlSC_lEEESJ_SK_NS4_8TiledMMAINS4_8MMA_AtomIJNS4_26SM100_MMA_F16BF16_2x1SM_SSISJ_SJ_fLi128ELi64ELNS4_4UMMA5MajorE0ELSP_0ELNSO_7ScaleInE0ELSQ_0EEEEEENS4_6LayoutINS5_IJSC_SC_SC_EEENS5_IJNSA_ILi0EEESV_SV_EEEEENS5_IJNS4_10UnderscoreESY_SY_EEEEENS4_18SM100_TMA_2SM_LOADENS4_14ComposedLayoutINS4_7SwizzleILi2ELi4ELi3EEENS4_18smem_ptr_flag_bitsILi16EEENST_INS5_IJNSA_ILi8EEESH_EEENS5_IJSH_SC_EEEEEEEvNS4_8identityES11_S1B_vS1C_EENS_8epilogue10collective18CollectiveEpilogueINS1E_23Sm100TmaWarpSpecializedILi3ELi2ELi16ELb1ELb0EEEJNS5_IJSG_SG_SH_EEENS5_IJNST_ISG_SC_EENST_INS5_IJNSA_ILi16EEESB_EEENS5_IJSC_SH_EEEEEEEESJ_SK_SJ_SK_NS1E_6fusion15FusionCallbacksIS1I_NS1Q_17LinearCombinationISJ_fSJ_fLNS_15FloatRoundStyleE2EEES1J_S1P_JEEENS4_5SM1004TMEM4LOAD26SM100_TMEM_LOAD_32dp32b16xENS4_13SM90_TMA_LOADENS12_INS13_ILi1ELi4ELi3EEES16_NST_INS5_IJS17_S1L_EEENS5_IJS1L_SC_EEEEEEENS4_39AutoVectorizingCopyWithAssumedAlignmentILi128EEENS4_14SM90_TMA_STOREES25_S27_S27_EEEvvEEEEvNT_6ParamsE,@"STO_CUDA_ENTRY STV_DEFAULT"
_ZN7cutlass13device_kernelINS_4gemm6kernel13GemmUniversalIN4cute5tupleIJiiiiEEENS1_10collective13CollectiveMmaINS1_35MainloopSm100TmaUmmaWarpSpecializedILi4ELi2ELi4ENS5_IJNS4_1CILi2EEENSA_ILi1EEESC_EEEEENS5_IJNSA_ILi128EEENSA_ILi64EEENSA_ILi32EEEEEENS_6half_tENS5_IJlSC_lEEESJ_SK_NS4_8TiledMMAINS4_8MMA_AtomIJNS4_26SM100_MMA_F16BF16_2x1SM_SSISJ_SJ_fLi128ELi64ELNS4_4UMMA5MajorE0ELSP_0ELNSO_7ScaleInE0ELSQ_0EEEEEENS4_6LayoutINS5_IJSC_SC_SC_EEENS5_IJNSA_ILi0EEESV_SV_EEEEENS5_IJNS4_10UnderscoreESY_SY_EEEEENS4_18SM100_TMA_2SM_LOADENS4_14ComposedLayoutINS4_7SwizzleILi2ELi4ELi3EEENS4_18smem_ptr_flag_bitsILi16EEENST_INS5_IJNSA_ILi8EEESH_EEENS5_IJSH_SC_EEEEEEEvNS4_8identityES11_S1B_vS1C_EENS_8epilogue10collective18CollectiveEpilogueINS1E_23Sm100TmaWarpSpecializedILi3ELi2ELi16ELb1ELb0EEEJNS5_IJSG_SG_SH_EEENS5_IJNST_ISG_SC_EENST_INS5_IJNSA_ILi16EEESB_EEENS5_IJSC_SH_EEEEEEEESJ_SK_SJ_SK_NS1E_6fusion15FusionCallbacksIS1I_NS1Q_17LinearCombinationISJ_fSJ_fLNS_15FloatRoundStyleE2EEES1J_S1P_JEEENS4_5SM1004TMEM4LOAD26SM100_TMEM_LOAD_32dp32b16xENS4_13SM90_TMA_LOADENS12_INS13_ILi1ELi4ELi3EEES16_NST_INS5_IJS17_S1L_EEENS5_IJS1L_SC_EEEEEEENS4_39AutoVectorizingCopyWithAssumedAlignmentILi128EEENS4_14SM90_TMA_STOREES25_S27_S27_EEEvvEEEEvNT_6ParamsE:
[----:B------:R-:W1:Y:S01]  /*0000*/  LDC R1, c[0x0][0x37c] ;  /* 0x0000df00ff017b82 */ /* 0x000e620000000800 */
[----:B------:R-:W2:Y:S01]  /*0010*/  S2R R74, SR_TID.X ;  /* 0x00000000004a7919 */ /* 0x000ea20000002100 */
[----:B------:R-:W3:Y:S06]  /*0020*/  LDCU.64 UR6, c[0x0][0x890] ;  /* 0x00011200ff0677ac */ /* 0x000eec0008000a00 */
[----:B------:R-:W4:Y:S01]  /*0030*/  S2UR UR37, SR_CgaCtaId ;  /* 0x00000000002579c3 */ /* 0x000f220000008800 */
[----:B------:R-:W-:Y:S02]  /*0040*/  PRMT R59, RZ, 0x7610, R59 ;  /* 0x00007610ff3b7816 */ /* 0x000fe4000000003b */
[----:B------:R-:W-:Y:S01]  /*0050*/  ELECT P1, URZ, PT ;  /* 0x0000000000ff782f */ /* 0x000fe20003820000 */
[----:B------:R-:W1:Y:S01]  /*0060*/  LDCU.64 UR46, c[0x0][0x358] ;  /* 0x00006b00ff2e77ac */ /* 0x000e620008000a00 */
[----:B---3--:R-:W-:-:S04]  /*0070*/  UISETP.NE.U32.AND UP0, UPT, UR6, URZ, UPT ;  /* 0x000000ff0600728c */ /* 0x008fc8000bf05070 */
[----:B------:R-:W-:Y:S02]  /*0080*/  UISETP.NE.AND.EX UP0, UPT, UR7, URZ, UPT, UP0 ;  /* 0x000000ff0700728c */ /* 0x000fe4000bf05300 */
[----:B----4-:R-:W-:Y:S02]  /*0090*/  ULOP3.LUT UR5, UR37, 0x1, URZ, 0xc0, !UPT ;  /* 0x0000000125057892 */ /* 0x010fe4000f8ec0ff */
[----:B------:R-:W-:Y:S01]  /*00a0*/  ULOP3.LUT UR4, UR37, 0x1, URZ, 0x3c, !UPT ;  /* 0x0000000125047892 */ /* 0x000fe2000f8e3cff */
[----:B--2---:R-:W-:-:S05]  /*00b0*/  SHF.R.U32.HI R70, RZ, 0x5, R74 ;  /* 0x00000005ff467819 */ /* 0x004fca000001164a */
[----:B------:R-:W2:Y:S02]  /*00c0*/  SHFL.IDX PT, R0, R70, RZ, 0x1f ;  /* 0x00001fff46007589 */ /* 0x000ea400000e0000 */
[----:B--2---:R-:W-:Y:S01]  /*00d0*/  R2UR UR10, R0 ;  /* 0x00000000000a72ca */ /* 0x004fe200000e0000 */
[----:B-1----:R-:W-:-:S14]  /*00e0*/  BRA.U UP0, `(.L_x_0) ;  /* 0x00000001002c7547 */ /* 0x002fdc000b800000 */
[----:B------:R-:W1:Y:S02]  /*00f0*/  LDCU.64 UR8, c[0x0][0x888] ;  /* 0x00011100ff0877ac */ /* 0x000e640008000a00 */
[----:B-1----:R-:W-:-:S04]  /*0100*/  UISETP.NE.U32.AND UP0, UPT, UR8, URZ, UPT ;  /* 0x000000ff0800728c */ /* 0x002fc8000bf05070 */
[----:B------:R-:W-:-:S09]  /*0110*/  UISETP.NE.AND.EX UP0, UPT, UR9, URZ, UPT, UP0 ;  /* 0x000000ff0900728c */ /* 0x000fd2000bf05300 */
[----:B------:R-:W-:Y:S05]  /*0120*/  BRA.U !UP0, `(.L_x_1) ;  /* 0x0000000108107547 */ /* 0x000fea000b800000 */
[----:B------:R-:W1:Y:S02]  /*0130*/  LDC.64 R2, c[0x0][0x888] ;  /* 0x00022200ff027b82 */ /* 0x000e640000000a00 */
[----:B-1----:R1:W5:Y:S01]  /*0140*/  LDG.E R35, desc[UR46][R2.64] ;  /* 0x0000002e02237981 */ /* 0x002362000c1e1900 */
[----:B------:R-:W-:Y:S01]  /*0150*/  HFMA2 R59, -RZ, RZ, 0, 5.9604644775390625e-08 ;  /* 0x00000001ff3b7431 */ /* 0x000fe200000001ff */
[----:B------:R-:W-:Y:S05]  /*0160*/  BRA `(.L_x_0) ;  /* 0x00000000000c7947 */ /* 0x000fea0003800000 */
.L_x_1:
[----:B------:R-:W1:Y:S01]  /*0170*/  LDCU UR8, c[0x0][0x880] ;  /* 0x00011000ff0877ac */ /* 0x000e620008000800 */
[----:B------:R-:W-:Y:S01]  /*0180*/  HFMA2 R59, -RZ, RZ, 0, 5.9604644775390625e-08 ;  /* 0x00000001ff3b7431 */ /* 0x000fe200000001ff */
[----:B-1----:R-:W-:-:S07]  /*0190*/  MOV R35, UR8 ;  /* 0x0000000800237c02 */ /* 0x002fce0008000f00 */
.L_x_0:
[----:B------:R-:W2:Y:S02]  /*01a0*/  LDCU.64 UR8, c[0x0][0x8b0] ;  /* 0x00011600ff0877ac */ /* 0x000ea40008000a00 */
[----:B--2---:R-:W-:-:S04]  /*01b0*/  UISETP.NE.U32.AND UP0, UPT, UR8, URZ, UPT ;  /* 0x000000ff0800728c */ /* 0x004fc8000bf05070 */
[----:B------:R-:W-:-:S09]  /*01c0*/  UISETP.NE.AND.EX UP0, UPT, UR9, URZ, UPT, UP0 ;  /* 0x000000ff0900728c */ /* 0x000fd2000bf05300 */
[----:B------:R-:W-:Y:S05]  /*01d0*/  BRA.U UP0, `(.L_x_2) ;  /* 0x0000000100247547 */ /* 0x000fea000b800000 */
[----:B------:R-:W2:Y:S02]  /*01e0*/  LDCU.64 UR8, c[0x0][0x8a8] ;  /* 0x00011500ff0877ac */ /* 0x000ea40008000a00 */
[----:B--2---:R-:W-:-:S04]  /*01f0*/  UISETP.NE.U32.AND UP0, UPT, UR8, URZ, UPT ;  /* 0x000000ff0800728c */ /* 0x004fc8000bf05070 */
[----:B------:R-:W-:-:S09]  /*0200*/  UISETP.NE.AND.EX UP0, UPT, UR9, URZ, UPT, UP0 ;  /* 0x000000ff0900728c */ /* 0x000fd2000bf05300 */
[----:B------:R-:W-:Y:S05]  /*0210*/  BRA.U !UP0, `(.L_x_3) ;  /* 0x00000001080c7547 */ /* 0x000fea000b800000 */
[----:B------:R-:W2:Y:S02]  /*0220*/  LDC.64 R32, c[0x0][0x8a8] ;  /* 0x00022a00ff207b82 */ /* 0x000ea40000000a00 */
[----:B--2---:R2:W5:Y:S01]  /*0230*/  LDG.E R32, desc[UR46][R32.64] ;  /* 0x0000002e20207981 */ /* 0x004562000c1e1900 */
[----:B------:R-:W-:Y:S05]  /*0240*/  BRA `(.L_x_2) ;  /* 0x0000000000087947 */ /* 0x000fea0003800000 */
.L_x_3:
[----:B------:R-:W2:Y:S02]  /*0250*/  LDCU UR8, c[0x0][0x8a0] ;  /* 0x00011400ff0877ac */ /* 0x000ea40008000800 */
[----:B--2---:R-:W-:Y:S02]  /*0260*/  MOV R32, UR8 ;  /* 0x0000000800207c02 */ /* 0x004fe40008000f00 */
.L_x_2:
[----:B------:R-:W-:Y:S01]  /*0270*/  IMAD.U32 R0, RZ, RZ, UR10 ;  /* 0x0000000aff007e24 */ /* 0x000fe2000f8e00ff */
[----:B------:R-:W-:Y:S04]  /*0280*/  BSSY.RECONVERGENT B0, `(.L_x_4) ;  /* 0x000000c000007945 */ /* 0x000fe80003800200 */
[C---:B------:R-:W-:Y:S02]  /*0290*/  ISETP.NE.OR P2, PT, R0.reuse, 0x1, !P1 ;  /* 0x000000010000780c */ /* 0x040fe40004f45670 */
[----:B------:R-:W-:-:S11]  /*02a0*/  ISETP.NE.OR P0, PT, R0, 0x3, !P1 ;  /* 0x000000030000780c */ /* 0x000fd60004f05670 */
[----:B------:R-:W-:Y:S05]  /*02b0*/  @P2 BRA `(.L_x_5) ;  /* 0x0000000000202947 */ /* 0x000fea0003800000 */
[----:B------:R-:W3:Y:S02]  /*02c0*/  LDCU.64 UR8, c[0x0][0x348] ;  /* 0x00006900ff0877ac */ /* 0x000ee40008000a00 */
[----:B---3--:R-:W-:Y:S02]  /*02d0*/  UIADD3 UR12, UP1, UPT, UR8, 0x80, URZ ;  /* 0x00000080080c7890 */ /* 0x008fe4000ff3e0ff */
[----:B------:R-:W-:Y:S02]  /*02e0*/  UIADD3 UR8, UP0, UPT, UR8, 0x180, URZ ;  /* 0x0000018008087890 */ /* 0x000fe4000ff1e0ff */
[----:B------:R-:W-:Y:S02]  /*02f0*/  UIADD3.X UR13, UPT, UPT, URZ, UR9, URZ, UP1, !UPT ;  /* 0x00000009ff0d7290 */ /* 0x000fe40008ffe4ff */
[----:B------:R-:W-:-:S07]  /*0300*/  UIADD3.X UR9, UPT, UPT, URZ, UR9, URZ, UP0, !UPT ;  /* 0x00000009ff097290 */ /* 0x000fce00087fe4ff */
[----:B------:R3:W-:Y:S02]  /*0310*/  UTMACCTL.PF [UR12] ;  /* 0x000000000c0079b9 */ /* 0x0007e40008040000 */
[----:B------:R3:W-:Y:S02]  /*0320*/  UTMACCTL.PF [UR8] ;  /* 0x00000000080079b9 */ /* 0x0007e40008040000 */
[----:B---3--:R-:W-:Y:S01]  /*0330*/  NOP ;  /* 0x0000000000007918 */ /* 0x008fe20000000000 */
.L_x_5:
[----:B------:R-:W-:Y:S05]  /*0340*/  BSYNC.RECONVERGENT B0 ;  /* 0x0000000000007941 */ /* 0x000fea0003800200 */
.L_x_4:
[----:B------:R-:W-:Y:S04]  /*0350*/  BSSY.RECONVERGENT B0, `(.L_x_6) ;  /* 0x000000a000007945 */ /* 0x000fe80003800200 */
        /* <DEDUP_REMOVED lines=9> */
.L_x_7:
[----:B------:R-:W-:Y:S05]  /*03f0*/  BSYNC.RECONVERGENT B0 ;  /* 0x0000000000007941 */ /* 0x000fea0003800200 */
.L_x_6:
[----:B------:R-:W3:Y:S01]  /*0400*/  LDCU.64 UR8, c[0x0][0x888] ;  /* 0x00011100ff0877ac */ /* 0x000ee20008000a00 */
[----:B------:R-:W-:Y:S02]  /*0410*/  UISETP.EQ.U32.AND UP1, UPT, UR6, URZ, UPT ;  /* 0x000000ff0600728c */ /* 0x000fe4000bf22070 */
[----:B------:R-:W-:Y:S02]  /*0420*/  UPLOP3.LUT UP5, UPT, UPT, UPT, UPT, 0x80, 0x8 ;  /* 0x000000000008789c */ /* 0x000fe40003faf070 */
[----:B---3--:R-:W-:-:S04]  /*0430*/  UISETP.NE.U32.AND UP0, UPT, UR8, URZ, UPT ;  /* 0x000000ff0800728c */ /* 0x008fc8000bf05070 */
[----:B------:R-:W-:-:S04]  /*0440*/  UISETP.NE.AND.EX UP0, UPT, UR9, URZ, UPT, UP0 ;  /* 0x000000ff0900728c */ /* 0x000fc8000bf05300 */
[----:B------:R-:W-:-:S04]  /*0450*/  UISETP.EQ.OR.EX UP2, UPT, UR7, URZ, !UP0, UP1 ;  /* 0x000000ff0700728c */ /* 0x000fc8000c742710 */
[----:B------:R-:W-:-:S05]  /*0460*/  UP2UR UR53, UPR, URZ, 0x4 ;  /* 0x00000004ff357883 */ /* 0x000fca0008000000 */
[----:B------:R-:W-:Y:S07]  /*0470*/  BRA.U !UP2, `(.L_x_8) ;  /* 0x000000010a207547 */ /* 0x000fee000b800000 */
[----:B------:R-:W-:Y:S01]  /*0480*/  UISETP.NE.U32.AND UP2, UPT, UR6, URZ, UPT ;  /* 0x000000ff0600728c */ /* 0x000fe2000bf45070 */
[----:B-----5:R-:W-:Y:S01]  /*0490*/  FSETP.NEU.AND P0, PT, R35, RZ, PT ;  /* 0x000000ff2300720b */ /* 0x020fe20003f0d000 */
[----:B------:R-:W-:Y:S02]  /*04a0*/  USEL UR6, URZ, 0xffffffff, UP0 ;  /* 0xffffffffff067887 */ /* 0x000fe40008000000 */
[----:B------:R-:W-:-:S10]  /*04b0*/  UISETP.NE.AND.EX UP2, UPT, UR7, URZ, UPT, UP2 ;  /* 0x000000ff0700728c */ /* 0x000fd4000bf45320 */
[----:B------:R-:W-:Y:S01]  /*04c0*/  VOTEU.ANY UP1, P0 ;  /* 0x0000000000ff7886 */ /* 0x000fe20000020100 */
[----:B------:R-:W-:-:S04]  /*04d0*/  @!UP2 USEL UR6, URZ, 0xffffffff, UP1 ;  /* 0xffffffffff06a887 */ /* 0x000fc80008800000 */
[----:B------:R-:W-:-:S04]  /*04e0*/  ULOP3.LUT UR6, UR6, 0x1, URZ, 0xc0, !UPT ;  /* 0x0000000106067892 */ /* 0x000fc8000f8ec0ff */
[----:B------:R-:W-:-:S11]  /*04f0*/  UISETP.NE.U32.AND UP5, UPT, UR6, 0x1, UPT ;  /* 0x000000010600788c */ /* 0x000fd6000bfa5070 */
.L_x_8:
[----:B------:R-:W3:Y:S01]  /*0500*/  SHFL.IDX PT, R0, R70, RZ, 0x1f ;  /* 0x00001fff46007589 */ /* 0x000ee200000e0000 */
[----:B------:R-:W-:-:S04]  /*0510*/  UISETP.NE.AND UP1, UPT, UR10, 0x2, UPT ;  /* 0x000000020a00788c */ /* 0x000fc8000bf25270 */
[----:B------:R-:W-:Y:S02]  /*0520*/  UISETP.EQ.AND UP2, UPT, UR5, URZ, !UP1 ;  /* 0x000000ff0500728c */ /* 0x000fe4000cf42270 */
[----:B------:R-:W-:-:S04]  /*0530*/  USEL UR6, URZ, 0x1, UP1 ;  /* 0x00000001ff067887 */ /* 0x000fc80008800000 */
[----:B------:R-:W-:Y:S02]  /*0540*/  PLOP3.LUT P5, PT, P1, PT, UP2, 0x80, 0x8 ;  /* 0x000000000008781c */ /* 0x000fe40000faf028 */
[----:B---3--:R-:W-:-:S13]  /*0550*/  ISETP.NE.AND P0, PT, R0, RZ, PT ;  /* 0x000000ff0000720c */ /* 0x008fda0003f05270 */
[----:B------:R-:W-:Y:S05]  /*0560*/  @P0 BRA `(.L_x_9) ;  /* 0x0000000000440947 */ /* 0x000fea0003800000 */
[----:B------:R-:W-:Y:S01]  /*0570*/  UMOV UR8, 0x400 ;  /* 0x0000040000087882 */ /* 0x000fe20000000000 */
[----:B------:R-:W-:Y:S01]  /*0580*/  UMOV UR7, 0x1 ;  /* 0x0000000100077882 */ /* 0x000fe20000000000 */
[----:B------:R-:W-:Y:S02]  /*0590*/  ULEA UR8, UR37, UR8, 0x18 ;  /* 0x0000000825087291 */ /* 0x000fe4000f8ec0ff */
[----:B------:R-:W-:-:S04]  /*05a0*/  UIADD3 UR12, UPT, UPT, -UR7, 0x100000, URZ ;  /* 0x00100000070c7890 */ /* 0x000fc8000fffe1ff */
[----:B------:R-:W-:Y:S02]  /*05b0*/  USHF.L.U32 UR13, UR12, 0xb, URZ ;  /* 0x0000000b0c0d7899 */ /* 0x000fe400080006ff */
[----:B------:R-:W-:Y:S01]  /*05c0*/  USHF.L.U32 UR12, UR12, 0x1, URZ ;  /* 0x000000010c0c7899 */ /* 0x000fe200080006ff */
[----:B------:R-:W-:Y:S01]  /*05d0*/  ELECT P0, URZ, PT ;  /* 0x0000000000ff782f */ /* 0x000fe20003800000 */
[----:B------:R-:W3:Y:S10]  /*05e0*/  FENCE.VIEW.ASYNC.S ;  /* 0x00000000000073c6 */ /* 0x000ef40000000000 */
[----:B---3--:R3:W4:Y:S01]  /*05f0*/  SYNCS.EXCH.64 URZ, [UR8], UR12 ;  /* 0x0000000c08ff75b2 */ /* 0x0087220008000100 */
[----:B------:R3:W1:Y:S01]  /*0600*/  SYNCS.EXCH.64 URZ, [UR8+0x20], UR12 ;  /* 0x0000200c08ff75b2 */ /* 0x0006620008000100 */
[----:B------:R3:W1:Y:S01]  /*0610*/  SYNCS.EXCH.64 URZ, [UR8+0x8], UR12 ;  /* 0x0000080c08ff75b2 */ /* 0x0006620008000100 */
[----:B------:R3:W1:Y:S01]  /*0620*/  SYNCS.EXCH.64 URZ, [UR8+0x28], UR12 ;  /* 0x0000280c08ff75b2 */ /* 0x0006620008000100 */
[----:B------:R3:W1:Y:S01]  /*0630*/  SYNCS.EXCH.64 URZ, [UR8+0x10], UR12 ;  /* 0x0000100c08ff75b2 */ /* 0x0006620008000100 */
[----:B------:R3:W1:Y:S01]  /*0640*/  SYNCS.EXCH.64 URZ, [UR8+0x30], UR12 ;  /* 0x0000300c08ff75b2 */ /* 0x0006620008000100 */
[----:B------:R3:W1:Y:S01]  /*0650*/  SYNCS.EXCH.64 URZ, [UR8+0x18], UR12 ;  /* 0x0000180c08ff75b2 */ /* 0x0006620008000100 */
[----:B------:R3:W1:Y:S01]  /*0660*/  SYNCS.EXCH.64 URZ, [UR8+0x38], UR12 ;  /* 0x0000380c08ff75b2 */ /* 0x0006620008000100 */
[----:B------:R-:W-:Y:S01]  /*0670*/  NOP ;  /* 0x0000000000007918 */ /* 0x000fe20000000000 */
.L_x_9:
[----:B------:R-:W2:Y:S01]  /*0680*/  SHFL.IDX PT, R0, R70, RZ, 0x1f ;  /* 0x00001fff46007589 */ /* 0x000ea200000e0000 */
[----:B------:R-:W-:Y:S01]  /*0690*/  NOP ;  /* 0x0000000000007918 */ /* 0x000fe20000000000 */
[----:B--2---:R-:W-:-:S13]  /*06a0*/  ISETP.NE.AND P0, PT, R0, 0x1, PT ;  /* 0x000000010000780c */ /* 0x004fda0003f05270 */
[----:B------:R-:W-:Y:S05]  /*06b0*/  @P0 BRA `(.L_x_10) ;  /* 0x00000000004c0947 */ /* 0x000fea0003800000 */
[----:B------:R-:W-:Y:S01]  /*06c0*/  UMOV UR9, 0x400 ;  /* 0x0000040000097882 */ /* 0x000fe20000000000 */
[----:B---3--:R-:W-:Y:S01]  /*06d0*/  UMOV UR8, 0x20 ;  /* 0x0000002000087882 */ /* 0x008fe20000000000 */
[----:B------:R-:W-:Y:S01]  /*06e0*/  UMOV UR7, 0x80 ;  /* 0x0000008000077882 */ /* 0x000fe20000000000 */
[----:B------:R-:W-:Y:S02]  /*06f0*/  ULEA UR9, UR37, UR9, 0x18 ;  /* 0x0000000925097291 */ /* 0x000fe4000f8ec0ff */
[----:B------:R-:W-:-:S04]  /*0700*/  UIADD3 UR12, UPT, UPT, -UR8, 0x100000, URZ ;  /* 0x00100000080c7890 */ /* 0x000fc8000fffe1ff */
[----:B------:R-:W-:Y:S02]  /*0710*/  USHF.L.U32 UR13, UR12, 0xb, URZ ;  /* 0x0000000b0c0d7899 */ /* 0x000fe400080006ff */
[----:B------:R-:W-:Y:S02]  /*0720*/  USHF.L.U32 UR12, UR12, 0x1, URZ ;  /* 0x000000010c0c7899 */ /* 0x000fe400080006ff */
[----:B------:R-:W-:-:S04]  /*0730*/  UIADD3 UR14, UPT, UPT, -UR7, 0x100000, URZ ;  /* 0x00100000070e7890 */ /* 0x000fc8000fffe1ff */
[----:B------:R-:W-:Y:S02]  /*0740*/  USHF.L.U32 UR15, UR14, 0xb, URZ ;  /* 0x0000000b0e0f7899 */ /* 0x000fe400080006ff */
[----:B------:R-:W-:Y:S01]  /*0750*/  USHF.L.U32 UR14, UR14, 0x1, URZ ;  /* 0x000000010e0e7899 */ /* 0x000fe200080006ff */
[----:B------:R-:W-:Y:S01]  /*0760*/  ELECT P0, URZ, PT ;  /* 0x0000000000ff782f */ /* 0x000fe20003800000 */
[----:B------:R-:W2:Y:S02]  /*0770*/  FENCE.VIEW.ASYNC.S ;  /* 0x00000000000073c6 */ /* 0x000ea40000000000 */
[----:B--2---:R2:W3:Y:S08]  /*0780*/  SYNCS.EXCH.64 URZ, [UR9+0x40], UR12 ;  /* 0x0000400c09ff75b2 */ /* 0x0044f00008000100 */
[----:B------:R2:W1:Y:S01]  /*0790*/  SYNCS.EXCH.64 URZ, [UR9+0x58], UR14 ;  /* 0x0000580e09ff75b2 */ /* 0x0004620008000100 */
[----:B------:R2:W1:Y:S01]  /*07a0*/  SYNCS.EXCH.64 URZ, [UR9+0x48], UR12 ;  /* 0x0000480c09ff75b2 */ /* 0x0004620008000100 */
[----:B------:R2:W1:Y:S01]  /*07b0*/  SYNCS.EXCH.64 URZ, [UR9+0x60], UR14 ;  /* 0x0000600e09ff75b2 */ /* 0x0004620008000100 */
[----:B------:R2:W1:Y:S01]  /*07c0*/  SYNCS.EXCH.64 URZ, [UR9+0x50], UR12 ;  /* 0x0000500c09ff75b2 */ /* 0x0004620008000100 */
[----:B------:R2:W1:Y:S01]  /*07d0*/  SYNCS.EXCH.64 URZ, [UR9+0x68], UR14 ;  /* 0x0000680e09ff75b2 */ /* 0x0004620008000100 */
[----:B------:R-:W-:Y:S01]  /*07e0*/  NOP ;  /* 0x0000000000007918 */ /* 0x000fe20000000000 */
.L_x_10:
[----:B------:R-:W4:Y:S01]  /*07f0*/  SHFL.IDX PT, R0, R70, RZ, 0x1f ;  /* 0x00001fff46007589 */ /* 0x000f2200000e0000 */
[----:B------:R-:W-:Y:S01]  /*0800*/  NOP ;  /* 0x0000000000007918 */ /* 0x000fe20000000000 */
[----:B----4-:R-:W-:-:S13]  /*0810*/  ISETP.NE.AND P0, PT, R0, 0x3, PT ;  /* 0x000000030000780c */ /* 0x010fda0003f05270 */
[----:B------:R-:W-:Y:S05]  /*0820*/  @P0 BRA `(.L_x_11) ;  /* 0x00000000002c0947 */ /* 0x000fea0003800000 */
[----:B---3--:R-:W-:Y:S01]  /*0830*/  UMOV UR8, 0x400 ;  /* 0x0000040000087882 */ /* 0x008fe20000000000 */
[----:B------:R-:W-:Y:S01]  /*0840*/  UMOV UR7, 0x20 ;  /* 0x0000002000077882 */ /* 0x000fe20000000000 */
[----:B------:R-:W-:Y:S02]  /*0850*/  ULEA UR8, UR37, UR8, 0x18 ;  /* 0x0000000825087291 */ /* 0x000fe4000f8ec0ff */
[----:B--2---:R-:W-:-:S04]  /*0860*/  UIADD3 UR12, UPT, UPT, -UR7, 0x100000, URZ ;  /* 0x00100000070c7890 */ /* 0x004fc8000fffe1ff */
[----:B------:R-:W-:Y:S02]  /*0870*/  USHF.L.U32 UR13, UR12, 0xb, URZ ;  /* 0x0000000b0c0d7899 */ /* 0x000fe400080006ff */
[----:B------:R-:W-:Y:S01]  /*0880*/  USHF.L.U32 UR12, UR12, 0x1, URZ ;  /* 0x000000010c0c7899 */ /* 0x000fe200080006ff */
[----:B------:R-:W-:Y:S01]  /*0890*/  ELECT P0, URZ, PT ;  /* 0x0000000000ff782f */ /* 0x000fe20003800000 */
[----:B------:R-:W2:Y:S10]  /*08a0*/  FENCE.VIEW.ASYNC.S ;  /* 0x00000000000073c6 */ /* 0x000eb40000000000 */
[----:B--2---:R4:W2:Y:S01]  /*08b0*/  SYNCS.EXCH.64 URZ, [UR8+0x70], UR12 ;  /* 0x0000700c08ff75b2 */ /* 0x0048a20008000100 */
[----:B------:R4:W3:Y:S02]  /*08c0*/  SYNCS.EXCH.64 URZ, [UR8+0x78], UR12 ;  /* 0x0000780c08ff75b2 */ /* 0x0008e40008000100 */
[----:B----4-:R-:W-:Y:S01]  /*08d0*/  NOP ;  /* 0x0000000000007918 */ /* 0x010fe20000000000 */
.L_x_11:
[----:B------:R-:W4:Y:S01]  /*08e0*/  SHFL.IDX PT, R0, R70, RZ, 0x1f ;  /* 0x00001fff46007589 */ /* 0x000f2200000e0000 */
[----:B------:R-:W-:Y:S01]  /*08f0*/  NOP ;  /* 0x0000000000007918 */ /* 0x000fe20000000000 */
[----:B----4-:R-:W-:-:S13]  /*0900*/  ISETP.NE.AND P0, PT, R0, 0x4, PT ;  /* 0x000000040000780c */ /* 0x010fda0003f05270 */
[----:B------:R-:W-:Y:S05]  /*0910*/  @P0 BRA `(.L_x_12) ;  /* 0x0000000000480947 */ /* 0x000fea0003800000 */
[----:B--2---:R-:W-:Y:S01]  /*0920*/  UMOV UR9, 0x1e0 ;  /* 0x000001e000097882 */ /* 0x004fe20000000000 */
[----:B---3--:R-:W-:Y:S01]  /*0930*/  UMOV UR8, 0x400 ;  /* 0x0000040000087882 */ /* 0x008fe20000000000 */
[----:B------:R-:W-:Y:S01]  /*0940*/  USEL UR9, UR9, 0x1a0, UP5 ;  /* 0x000001a009097887 */ /* 0x000fe2000a800000 */
        /* <DEDUP_REMOVED lines=10> */
[----:B--2---:R4:W2:Y:S08]  /*09f0*/  SYNCS.EXCH.64 URZ, [UR8+0x80], UR12 ;  /* 0x0000800c08ff75b2 */ /* 0x0048b00008000100 */
[----:B------:R4:W3:Y:S01]  /*0a00*/  SYNCS.EXCH.64 URZ, [UR8+0x90], UR14 ;  /* 0x0000900e08ff75b2 */ /* 0x0008e20008000100 */
[----:B------:R4:W1:Y:S01]  /*0a10*/  SYNCS.EXCH.64 URZ, [UR8+0x88], UR12 ;  /* 0x0000880c08ff75b2 */ /* 0x0008620008000100 */
[----:B------:R4:W1:Y:S02]  /*0a20*/  SYNCS.EXCH.64 URZ, [UR8+0x98], UR14 ;  /* 0x0000980e08ff75b2 */ /* 0x0008640008000100 */
[----:B----4-:R-:W-:Y:S01]  /*0a30*/  NOP ;  /* 0x0000000000007918 */ /* 0x010fe20000000000 */
.L_x_12:
[----:B------:R-:W4:Y:S01]  /*0a40*/  SHFL.IDX PT, R0, R70, RZ, 0x1f ;  /* 0x00001fff46007589 */ /* 0x000f2200000e0000 */
[----:B------:R-:W-:Y:S01]  /*0a50*/  NOP ;  /* 0x0000000000007918 */ /* 0x000fe20000000000 */
[----:B----4-:R-:W-:-:S13]  /*0a60*/  ISETP.NE.AND P0, PT, R0, 0x5, PT ;  /* 0x000000050000780c */ /* 0x010fda0003f05270 */
[----:B------:R-:W-:Y:S05]  /*0a70*/  @P0 BRA `(.L_x_13) ;  /* 0x0000000000540947 */ /* 0x000fea0003800000 */
[----:B--2---:R-:W-:Y:S01]  /*0a80*/  UMOV UR9, 0x400 ;  /* 0x0000040000097882 */ /* 0x004fe20000000000 */
        /* <DEDUP_REMOVED lines=14> */
[----:B------:R4:W1:Y:S01]  /*0b70*/  SYNCS.EXCH.64 URZ, [UR9+0xc8], UR14 ;  /* 0x0000c80e09ff75b2 */ /* 0x0008620008000100 */
[----:B------:R4:W1:Y:S01]  /*0b80*/  SYNCS.EXCH.64 URZ, [UR9+0xb0], UR12 ;  /* 0x0000b00c09ff75b2 */ /* 0x0008620008000100 */
[----:B------:R4:W1:Y:S01]  /*0b90*/  SYNCS.EXCH.64 URZ, [UR9+0xd0], UR14 ;  /* 0x0000d00e09ff75b2 */ /* 0x0008620008000100 */
[----:B------:R4:W1:Y:S01]  /*0ba0*/  SYNCS.EXCH.64 URZ, [UR9+0xb8], UR12 ;  /* 0x0000b80c09ff75b2 */ /* 0x0008620008000100 */
[----:B------:R4:W1:Y:S02]  /*0bb0*/  SYNCS.EXCH.64 URZ, [UR9+0xd8], UR14 ;  /* 0x0000d80e09ff75b2 */ /* 0x0008640008000100 */
[----:B----4-:R-:W-:Y:S01]  /*0bc0*/  NOP ;  /* 0x0000000000007918 */ /* 0x010fe20000000000 */
.L_x_13:
[----:B------:R-:W4:Y:S01]  /*0bd0*/  SHFL.IDX PT, R0, R70, RZ, 0x1f ;  /* 0x00001fff46007589 */ /* 0x000f2200000e0000 */
[----:B------:R-:W-:Y:S01]  /*0be0*/  ISETP.NE.OR P1, PT, RZ, UR10, !P1 ;  /* 0x0000000aff007c0c */ /* 0x000fe2000cf25670 */
        /* <DEDUP_REMOVED lines=12> */
[----:B------:R4:W3:Y:S01]  /*0cb0*/  SYNCS.EXCH.64 URZ, [UR8+0xf0], UR12 ;  /* 0x0000f00c08ff75b2 */ /* 0x0008e20008000100 */
[----:B------:R4:W1:Y:S01]  /*0cc0*/  SYNCS.EXCH.64 URZ, [UR8+0xe8], UR12 ;  /* 0x0000e80c08ff75b2 */ /* 0x0008620008000100 */
[----:B------:R4:W1:Y:S02]  /*0cd0*/  SYNCS.EXCH.64 URZ, [UR8+0xf8], UR12 ;  /* 0x0000f80c08ff75b2 */ /* 0x0008640008000100 */
[----:B----4-:R-:W-:Y:S01]  /*0ce0*/  NOP ;  /* 0x0000000000007918 */ /* 0x010fe20000000000 */
.L_x_14:
[----:B------:R-:W-:Y:S01]  /*0cf0*/  VOTEU.ALL UP1, P1 ;  /* 0x0000000000ff7886 */ /* 0x000fe20000820000 */
[----:B---3--:R-:W3:Y:S01]  /*0d00*/  LDCU UR8, c[0x0][0x36c] ;  /* 0x00006d80ff0877ac */ /* 0x008ee20008000800 */
[----:B------:R-:W-:Y:S01]  /*0d10*/  NOP ;  /* 0x0000000000007918 */ /* 0x000fe20000000000 */
[----:B------:R-:W-:Y:S01]  /*0d20*/  LOP3.LUT R10, R74, 0x1f, RZ, 0xc0, !PT ;  /* 0x0000001f4a0a7812 */ /* 0x000fe200078ec0ff */
[----:B--2---:R-:W-:Y:S01]  /*0d30*/  UMOV UR12, 0x20 ;  /* 0x00000020000c7882 */ /* 0x004fe20000000000 */
[----:B------:R-:W-:Y:S01]  /*0d40*/  @!UP1 UMOV UR7, 0x400 ;  /* 0x0000040000079882 */ /* 0x000fe20000000000 */
[----:B------:R-:W-:-:S04]  /*0d50*/  @!UP1 UIADD3 UR12, UPT, UPT, -UR12, 0x100000, URZ ;  /* 0x001000000c0c9890 */ /* 0x000fc8000fffe1ff */
[----:B------:R-:W-:Y:S02]  /*0d60*/  @!UP1 USHF.L.U32 UR13, UR12, 0xb, URZ ;  /* 0x0000000b0c0d9899 */ /* 0x000fe400080006ff */
[----:B------:R-:W-:Y:S02]  /*0d70*/  @!UP1 USHF.L.U32 UR12, UR12, 0x1, URZ ;  /* 0x000000010c0c9899 */ /* 0x000fe400080006ff */
[----:B------:R-:W-:Y:S01]  /*0d80*/  @!UP1 ULEA UR7, UR37, UR7, 0x18 ;  /* 0x0000000725079291 */ /* 0x000fe2000f8ec0ff */
[----:B------:R-:W-:Y:S01]  /*0d90*/  VOTEU.ALL UP1, P1 ;  /* 0x0000000000ff7886 */ /* 0x000fe20000820000 */
[----:B------:R-:W-:Y:S01]  /*0da0*/  UISETP.NE.AND UP4, UPT, UR10, URZ, UPT ;  /* 0x000000ff0a00728c */ /* 0x000fe2000bf85270 */
[----:B------:R-:W2:Y:S09]  /*0db0*/  FENCE.VIEW.ASYNC.S ;  /* 0x00000000000073c6 */ /* 0x000eb20000000000 */
[----:B--2---:R2:W4:Y:S01]  /*0dc0*/  @!UP1 SYNCS.EXCH.64 URZ, [UR7+0x100], UR12 ;  /* 0x0001000c07ff95b2 */ /* 0x0045220008000100 */
[----:B---3--:R-:W-:-:S09]  /*0dd0*/  UISETP.EQ.U32.AND UP1, UPT, UR8, 0x1, UPT ;  /* 0x000000010800788c */ /* 0x008fd2000bf22070 */
[----:B------:R-:W-:Y:S05]  /*0de0*/  BRA.U !UP1, `(.L_x_15) ;  /* 0x0000000109087547 */ /* 0x000fea000b800000 */
[----:B-1--4-:R-:W-:Y:S01]  /*0df0*/  UCGABAR_ARV ;  /* 0x00000000000079c7 */ /* 0x012fe20008000000 */
[----:B------:R-:W-:Y:S05]  /*0e00*/  BRA `(.L_x_16) ;  /* 0x0000000000047947 */ /* 0x000fea0003800000 */
.L_x_15:
[----:B-1--4-:R-:W-:Y:S01]  /*0e10*/  NOP ;  /* 0x0000000000007918 */ /* 0x012fe20000000000 */
.L_x_16:
[----:B------:R-:W1:Y:S01]  /*0e20*/  S2R R11, SR_CTAID.X ;  /* 0x00000000000b7919 */ /* 0x000e620000002500 */
[----:B------:R-:W-:-:S05]  /*0e30*/  CS2R.32 R60, SR_CgaSize ;  /* 0x00000000003c7805 */ /* 0x000fca0000008a00 */
[----:B------:R-:W-:-:S05]  /*0e40*/  IMAD R60, R60, -0xa0, RZ ;  /* 0xffffff603c3c7824 */ /* 0x000fca00078e02ff */
[----:B------:R-:W-:-:S14]  /*0e50*/  R2UR UR8, R60 ;  /* 0x000000003c0872ca */ /* 0x000fdc00000e0000 */
[----:B------:R-:W3:Y:S01]  /*0e60*/  LDCU UR8, c[0x0][UR8+0x2b0] ;  /* 0x00005600080877ac */ /* 0x000ee20008000800 */
[----:B------:R-:W-:-:S05]  /*0e70*/  CS2R.32 R0, SR_CgaSize ;  /* 0x0000000000007805 */ /* 0x000fca0000008a00 */
[----:B------:R-:W-:-:S06]  /*0e80*/  IMAD R0, R0, -0xa0, RZ ;  /* 0xffffff6000007824 */ /* 0x000fcc00078e02ff */
[----:B------:R-:W4:Y:S01]  /*0e90*/  LDC R0, c[0x0][R0+0x2a0] ;  /* 0x0000a80000007b82 */ /* 0x000f220000000800 */
[----:B------:R-:W-:Y:S01]  /*0ea0*/  PRMT R8, RZ, 0x7610, R8 ;  /* 0x00007610ff087816 */ /* 0x000fe20000000008 */
[----:B------:R-:W3:Y:S01]  /*0eb0*/  S2R R20, SR_CTAID.Y ;  /* 0x0000000000147919 */ /* 0x000ee20000002600 */
[----:B------:R-:W-:-:S05]  /*0ec0*/  CS2R.32 R60, SR_CgaSize ;  /* 0x00000000003c7805 */ /* 0x000fca0000008a00 */
[----:B------:R-:W-:-:S05]  /*0ed0*/  IMAD R60, R60, -0xa0, RZ ;  /* 0xffffff603c3c7824 */ /* 0x000fca00078e02ff */
[----:B--2---:R-:W-:-:S14]  /*0ee0*/  R2UR UR7, R60 ;  /* 0x000000003c0772ca */ /* 0x004fdc00000e0000 */
[----:B------:R-:W2:Y:S01]  /*0ef0*/  LDCU UR7, c[0x0][UR7+0x2b4] ;  /* 0x00005680070777ac */ /* 0x000ea20008000800 */
[----:B------:R-:W-:Y:S01]  /*0f00*/  UISETP.NE.AND UP2, UPT, UR10, 0x2, UPT ;  /* 0x000000020a00788c */ /* 0x000fe2000bf45270 */
[----:B------:R-:W3:Y:S01]  /*0f10*/  LDC R9, c[0x0][0xb24] ;  /* 0x0002c900ff097b82 */ /* 0x000ee20000000800 */
[----:B------:R-:W-:-:S05]  /*0f20*/  CS2R.32 R58, SR_CgaSize ;  /* 0x00000000003a7805 */ /* 0x000fca0000008a00 */
[----:B------:R-:W-:-:S06]  /*0f30*/  IMAD R58, R58, -0xa0, RZ ;  /* 0xffffff603a3a7824 */ /* 0x000fcc00078e02ff */
[----:B------:R-:W4:Y:S08]  /*0f40*/  LDC R58, c[0x0][R58+0x2a4] ;  /* 0x0000a9003a3a7b82 */ /* 0x000f300000000800 */
[----:B------:R-:W4:Y:S01]  /*0f50*/  LDC R26, c[0x0][0xb24] ;  /* 0x0002c900ff1a7b82 */ /* 0x000f220000000800 */
[----:B-1----:R-:W-:Y:S01]  /*0f60*/  I2FP.F32.U32 R4, R11 ;  /* 0x0000000b00047245 */ /* 0x002fe20000201000 */
[----:B------:R-:W-:-:S06]  /*0f70*/  IMAD.MOV.U32 R21, RZ, RZ, R11 ;  /* 0x000000ffff157224 */ /* 0x000fcc00078e000b */
[----:B------:R-:W1:Y:S01]  /*0f80*/  S2UR UR36, SR_CTAID.Z ;  /* 0x00000000002479c3 */ /* 0x000e620000002700 */
[----:B---3--:R-:W-:Y:S02]  /*0f90*/  ISETP.GE.AND P0, PT, R9, 0x1, PT ;  /* 0x000000010900780c */ /* 0x008fe40003f06270 */
[----:B------:R-:W-:Y:S01]  /*0fa0*/  I2FP.F32.U32 R2, R20 ;  /* 0x0000001400027245 */ /* 0x000fe20000201000 */
[----:B------:R-:W-:-:S04]  /*0fb0*/  FMUL R4, R4, UR8 ;  /* 0x0000000804047c20 */ /* 0x000fc80008400000 */
[----:B--2---:R-:W-:Y:S01]  /*0fc0*/  FMUL R2, R2, UR7 ;  /* 0x0000000702027c20 */ /* 0x004fe20008400000 */
[----:B------:R-:W2:Y:S01]  /*0fd0*/  F2I.U32.TRUNC.NTZ R60, R4 ;  /* 0x00000004003c7305 */ /* 0x000ea2000020f000 */
[----:B------:R-:W3:Y:S07]  /*0fe0*/  LDCU UR7, c[0x0][0xb30] ;  /* 0x00016600ff0777ac */ /* 0x000eee0008000800 */
[----:B------:R-:W1:Y:S01]  /*0ff0*/  F2I.U32.TRUNC.NTZ R3, R2 ;  /* 0x0000000200037305 */ /* 0x000e62000020f000 */
[----:B--2---:R-:W-:-:S04]  /*1000*/  IMAD.MOV R60, RZ, RZ, -R60 ;  /* 0x000000ffff3c7224 */ /* 0x004fc800078e0a3c */
[----:B----4-:R-:W-:Y:S01]  /*1010*/  IMAD R60, R0, R60, R11 ;  /* 0x0000003c003c7224 */ /* 0x010fe200078e020b */
[----:B------:R-:W-:Y:S01]  /*1020*/  PRMT R0, RZ, 0x7610, R0 ;  /* 0x00007610ff007816 */ /* 0x000fe20000000000 */
[----:B---3--:R-:W-:Y:S01]  /*1030*/  UISETP.NE.AND UP3, UPT, UR7, 0x1, UPT ;  /* 0x000000010700788c */ /* 0x008fe2000bf65270 */
[----:B-1----:R-:W-:-:S05]  /*1040*/  IADD3 R3, PT, PT, -R3, RZ, RZ ;  /* 0x000000ff03037210 */ /* 0x002fca0007ffe1ff */
[----:B------:R-:W-:Y:S01]  /*1050*/  IMAD R58, R58, R3, R20 ;  /* 0x000000033a3a7224 */ /* 0x000fe200078e0214 */
[----:B------:R-:W-:Y:S06]  /*1060*/  BRA.U UP4, `(.L_x_17) ;  /* 0x0000000104247547 */ /* 0x000fec000b800000 */
[----:B------:R-:W-:Y:S01]  /*1070*/  ISETP.NE.AND P1, PT, R58, RZ, PT ;  /* 0x000000ff3a00720c */ /* 0x000fe20003f25270 */
[----:B------:R-:W-:Y:S01]  /*1080*/  IMAD.MOV.U32 R0, RZ, RZ, 0x3 ;  /* 0x00000003ff007424 */ /* 0x000fe200078e00ff */
[C---:B------:R-:W-:Y:S02]  /*1090*/  LOP3.LUT R3, R60.reuse, 0xfffffffe, RZ, 0xc0, !PT ;  /* 0xfffffffe3c037812 */ /* 0x040fe400078ec0ff */
[----:B------:R-:W-:Y:S02]  /*10a0*/  ISETP.LT.U32.OR P1, PT, R60, 0x2, !P1 ;  /* 0x000000023c00780c */ /* 0x000fe40004f21470 */
[----:B------:R-:W-:Y:S02]  /*10b0*/  SHF.L.U32 R0, R0, R3, RZ ;  /* 0x0000000300007219 */ /* 0x000fe400000006ff */
[----:B------:R-:W-:Y:S02]  /*10c0*/  SEL R5, RZ, 0x1, !P1 ;  /* 0x00000001ff057807 */ /* 0x000fe40004800000 */
[----:B------:R-:W-:-:S05]  /*10d0*/  SEL R2, RZ, 0x2, !P1 ;  /* 0x00000002ff027807 */ /* 0x000fca0004800000 */
[----:B------:R-:W-:-:S05]  /*10e0*/  IMAD.IADD R2, R5, 0x1, R2 ;  /* 0x0000000105027824 */ /* 0x000fca00078e0202 */
[----:B------:R-:W-:Y:S02]  /*10f0*/  PRMT R8, R2, 0x7610, R8 ;  /* 0x0000761002087816 */ /* 0x000fe40000000008 */
.L_x_17:
[----:B------:R-:W-:Y:S05]  /*1100*/  @!P0 BRA `(.L_x_18) ;  /* 0x0000000000b88947 */ /* 0x000fea0003800000 */
[----:B------:R-:W1:Y:S01]  /*1110*/  LDC.64 R4, c[0x0][0xb18] ;  /* 0x0002c600ff047b82 */ /* 0x000e620000000a00 */
[----:B------:R-:W-:-:S07]  /*1120*/  ISETP.NE.AND P0, PT, R9, 0x1, PT ;  /* 0x000000010900780c */ /* 0x000fce0003f05270 */
[----:B------:R-:W2:Y:S08]  /*1130*/  LDC R14, c[0x0][0xb0c] ;  /* 0x0002c300ff0e7b82 */ /* 0x000eb00000000800 */
[----:B------:R-:W3:Y:S08]  /*1140*/  LDC R13, c[0x0][0x370] ;  /* 0x0000dc00ff0d7b82 */ /* 0x000ef00000000800 */
[----:B------:R-:W4:Y:S01]  /*1150*/  LDC R16, c[0x0][0x374] ;  /* 0x0000dd00ff107b82 */ /* 0x000f220000000800 */
[----:B-1----:R-:W-:-:S07]  /*1160*/  ISETP.NE.AND P1, PT, R4, 0x1, PT ;  /* 0x000000010400780c */ /* 0x002fce0003f25270 */
[----:B------:R-:W3:Y:S01]  /*1170*/  LDC.64 R6, c[0x0][0xb10] ;  /* 0x0002c400ff067b82 */ /* 0x000ee20000000a00 */
[----:B--2---:R-:W-:-:S07]  /*1180*/  ISETP.NE.AND P2, PT, R14, 0x1, PT ;  /* 0x000000010e00780c */ /* 0x004fce0003f45270 */
[----:B------:R-:W1:Y:S08]  /*1190*/  LDC R12, c[0x0][0xb20] ;  /* 0x0002c800ff0c7b82 */ /* 0x000e700000000800 */
[----:B------:R-:W2:Y:S01]  /*11a0*/  LDC.64 R2, c[0x0][0xb28] ;  /* 0x0002ca00ff027b82 */ /* 0x000ea20000000a00 */
[----:B----4-:R-:W-:-:S04]  /*11b0*/  IMAD.HI.U32 R15, R16, R5, RZ ;  /* 0x00000005100f7227 */ /* 0x010fc800078e00ff */
[----:B------:R-:W-:-:S04]  /*11c0*/  IMAD.HI.U32 R5, R20, R5, RZ ;  /* 0x0000000514057227 */ /* 0x000fc800078e00ff */
[----:B---3--:R-:W-:-:S04]  /*11d0*/  IMAD.HI.U32 R18, R13, R6, RZ ;  /* 0x000000060d127227 */ /* 0x008fc800078e00ff */
[C---:B------:R-:W-:Y:S01]  /*11e0*/  IMAD.HI.U32 R22, R11.reuse, R6, RZ ;  /* 0x000000060b167227 */ /* 0x040fe200078e00ff */
[-C--:B------:R-:W-:Y:S02]  /*11f0*/  @P2 SHF.R.U32.HI R13, RZ, R7.reuse, R18 ;  /* 0x00000007ff0d2219 */ /* 0x080fe40000011612 */
[-C--:B-1----:R-:W-:Y:S02]  /*1200*/  @P1 SHF.R.U32.HI R16, RZ, R12.reuse, R15 ;  /* 0x0000000cff101219 */ /* 0x082fe4000001160f */
[----:B------:R-:W-:Y:S02]  /*1210*/  SHF.R.U32.HI R5, RZ, R12, R5 ;  /* 0x0000000cff057219 */ /* 0x000fe40000011605 */
[----:B------:R-:W-:Y:S02]  /*1220*/  SHF.R.U32.HI R22, RZ, R7, R22 ;  /* 0x00000007ff167219 */ /* 0x000fe40000011616 */
[----:B------:R-:W-:Y:S01]  /*1230*/  SEL R5, R20, R5, !P1 ;  /* 0x0000000514057207 */ /* 0x000fe20004800000 */
[----:B--2---:R-:W-:Y:S01]  /*1240*/  IMAD.HI.U32 R18, R16, R2, RZ ;  /* 0x0000000210127227 */ /* 0x004fe200078e00ff */
[----:B------:R-:W-:-:S02]  /*1250*/  SEL R21, R11, R22, !P2 ;  /* 0x000000160b157207 */ /* 0x000fc40005000000 */
[----:B------:R-:W-:Y:S01]  /*1260*/  IADD3 R7, PT, PT, -R5, RZ, RZ ;  /* 0x000000ff05077210 */ /* 0x000fe20007ffe1ff */
[----:B------:R-:W-:Y:S01]  /*1270*/  IMAD.HI.U32 R6, R13, R2, RZ ;  /* 0x000000020d067227 */ /* 0x000fe200078e00ff */
[----:B------:R-:W-:-:S03]  /*1280*/  @P0 SHF.R.U32.HI R16, RZ, R3, R18 ;  /* 0x00000003ff100219 */ /* 0x000fc60000011612 */
[----:B------:R-:W-:Y:S01]  /*1290*/  IMAD R7, R4, R7, R20 ;  /* 0x0000000704077224 */ /* 0x000fe200078e0214 */
[----:B------:R-:W-:Y:S01]  /*12a0*/  @P0 SHF.R.U32.HI R13, RZ, R3, R6 ;  /* 0x00000003ff0d0219 */ /* 0x000fe20000011606 */
[----:B------:R-:W-:-:S04]  /*12b0*/  IMAD R16, R16, R9, RZ ;  /* 0x0000000910107224 */ /* 0x000fc800078e02ff */
[----:B------:R-:W-:Y:S01]  /*12c0*/  IMAD R6, R13, R9, RZ ;  /* 0x000000090d067224 */ /* 0x000fe200078e02ff */
[----:B------:R-:W-:-:S04]  /*12d0*/  ISETP.GE.AND P1, PT, R5, R16, PT ;  /* 0x000000100500720c */ /* 0x000fc80003f26270 */
[----:B------:R-:W-:Y:S01]  /*12e0*/  ISETP.GE.OR P1, PT, R21, R6, P1 ;  /* 0x000000061500720c */ /* 0x000fe20000f26670 */
[----:B------:R-:W-:-:S05]  /*12f0*/  IMAD.HI.U32 R6, R5, R2, RZ ;  /* 0x0000000205067227 */ /* 0x000fca00078e00ff */
[----:B------:R-:W-:-:S04]  /*1300*/  SHF.R.U32.HI R6, RZ, R3, R6 ;  /* 0x00000003ff067219 */ /* 0x000fc80000011606 */
[----:B------:R-:W-:-:S03]  /*1310*/  SEL R6, R5, R6, !P0 ;  /* 0x0000000605067207 */ /* 0x000fc60004000000 */
[----:B------:R-:W-:Y:S01]  /*1320*/  @!P1 IMAD.HI.U32 R12, R21, R2, RZ ;  /* 0x00000002150c9227 */ /* 0x000fe200078e00ff */
[----:B------:R-:W-:-:S04]  /*1330*/  IADD3 R2, PT, PT, -R6, RZ, RZ ;  /* 0x000000ff06027210 */ /* 0x000fc80007ffe1ff */
[----:B------:R-:W-:Y:S01]  /*1340*/  @!P1 SHF.R.U32.HI R12, RZ, R3, R12 ;  /* 0x00000003ff0c9219 */ /* 0x000fe2000001160c */
[----:B------:R-:W-:-:S03]  /*1350*/  IMAD R2, R9, R2, R5 ;  /* 0x0000000209027224 */ /* 0x000fc600078e0205 */
[----:B------:R-:W-:-:S05]  /*1360*/  @!P1 SEL R3, R21, R12, !P0 ;  /* 0x0000000c15039207 */ /* 0x000fca0004000000 */
[--C-:B------:R-:W-:Y:S02]  /*1370*/  @!P1 IMAD.IADD R6, R6, 0x1, -R3.reuse ;  /* 0x0000000106069824 */ /* 0x100fe400078e0a03 */
[----:B------:R-:W-:Y:S01]  /*1380*/  @!P1 IMAD R3, R2, R13, R3 ;  /* 0x0000000d02039224 */ /* 0x000fe200078e0203 */
[----:B------:R-:W-:Y:S01]  /*1390*/  IADD3 R2, PT, PT, -R21, RZ, RZ ;  /* 0x000000ff15027210 */ /* 0x000fe20007ffe1ff */
[----:B------:R-:W-:Y:S02]  /*13a0*/  @!P1 IMAD R5, R6, R9, R21 ;  /* 0x0000000906059224 */ /* 0x000fe400078e0215 */
[----:B------:R-:W-:Y:S02]  /*13b0*/  @!P1 IMAD.MOV.U32 R21, RZ, RZ, R3 ;  /* 0x000000ffff159224 */ /* 0x000fe400078e0003 */
[----:B------:R-:W-:Y:S02]  /*13c0*/  IMAD R2, R14, R2, R11 ;  /* 0x000000020e027224 */ /* 0x000fe400078e020b */
[----:B------:R-:W-:-:S02]  /*13d0*/  IMAD R20, R5, R4, R7 ;  /* 0x0000000405147224 */ /* 0x000fc400078e0207 */
[----:B------:R-:W-:Y:S02]  /*13e0*/  IMAD R21, R21, R14, R2 ;  /* 0x0000000e15157224 */ /* 0x000fe400078e0202 */
.L_x_18:
[----:B------:R-:W-:Y:S05]  /*13f0*/  BRA.U UP3, `(.L_x_19) ;  /* 0x0000000103407547 */ /* 0x000fea000b800000 */
[----:B------:R-:W1:Y:S08]  /*1400*/  LDC.64 R4, c[0x0][0xb10] ;  /* 0x0002c400ff047b82 */ /* 0x000e700000000a00 */
[----:B------:R-:W2:Y:S08]  /*1410*/  LDC.64 R2, c[0x0][0xb18] ;  /* 0x0002c600ff027b82 */ /* 0x000eb00000000a00 */
[----:B------:R-:W3:Y:S08]  /*1420*/  LDC R6, c[0x0][0xb20] ;  /* 0x0002c800ff067b82 */ /* 0x000ef00000000800 */
[----:B------:R-:W4:Y:S01]  /*1430*/  LDC R12, c[0x0][0xb0c] ;  /* 0x0002c300ff0c7b82 */ /* 0x000f220000000800 */
[----:B-1----:R-:W-:-:S05]  /*1440*/  IMAD.HI.U32 R4, R21, R4, RZ ;  /* 0x0000000415047227 */ /* 0x002fca00078e00ff */
[----:B------:R-:W-:Y:S01]  /*1450*/  SHF.R.U32.HI R4, RZ, R5, R4 ;  /* 0x00000005ff047219 */ /* 0x000fe20000011604 */
[----:B--2---:R-:W-:Y:S01]  /*1460*/  IMAD.HI.U32 R3, R20, R3, RZ ;  /* 0x0000000314037227 */ /* 0x004fe200078e00ff */
[----:B------:R-:W-:-:S04]  /*1470*/  ISETP.NE.AND P0, PT, R2, 0x1, PT ;  /* 0x000000010200780c */ /* 0x000fc80003f05270 */
[----:B---3--:R-:W-:-:S04]  /*1480*/  SHF.R.U32.HI R3, RZ, R6, R3 ;  /* 0x00000006ff037219 */ /* 0x008fc80000011603 */
[----:B------:R-:W-:Y:S02]  /*1490*/  SEL R3, R20, R3, !P0 ;  /* 0x0000000314037207 */ /* 0x000fe40004000000 */
[----:B----4-:R-:W-:-:S04]  /*14a0*/  ISETP.NE.AND P1, PT, R12, 0x1, PT ;  /* 0x000000010c00780c */ /* 0x010fc80003f25270 */
[----:B------:R-:W-:-:S05]  /*14b0*/  SEL R6, R21, R4, !P1 ;  /* 0x0000000415067207 */ /* 0x000fca0004800000 */
[----:B------:R-:W-:Y:S02]  /*14c0*/  IMAD.IADD R4, R3, 0x1, -R6 ;  /* 0x0000000103047824 */ /* 0x000fe400078e0a06 */
[----:B------:R-:W-:Y:S02]  /*14d0*/  IMAD.IADD R3, R6, 0x1, -R3 ;  /* 0x0000000106037824 */ /* 0x000fe400078e0a03 */
[----:B------:R-:W-:Y:S02]  /*14e0*/  IMAD R21, R4, R12, R21 ;  /* 0x0000000c04157224 */ /* 0x000fe400078e0215 */
[----:B------:R-:W-:Y:S02]  /*14f0*/  IMAD R20, R3, R2, R20 ;  /* 0x0000000203147224 */ /* 0x000fe400078e0214 */
.L_x_19:
[----:B------:R-:W-:Y:S05]  /*1500*/  BRA.U !UP1, `(.L_x_20) ;  /* 0x00000001090c7547 */ /* 0x000fea000b800000 */
[----:B------:R-:W-:Y:S01]  /*1510*/  UCGABAR_WAIT ;  /* 0x0000000000007dc7 */ /* 0x000fe20008000000 */
[----:B------:R-:W-:Y:S01]  /*1520*/  CCTL.IVALL ;  /* 0x00000000ff00798f */ /* 0x000fe20002000000 */
[----:B------:R-:W-:Y:S05]  /*1530*/  BRA `(.L_x_21) ;  /* 0x0000000000047947 */ /* 0x000fea0003800000 */
.L_x_20:
[----:B------:R-:W-:Y:S06]  /*1540*/  BAR.SYNC.DEFER_BLOCKING 0x0 ;  /* 0x0000000000007b1d */ /* 0x000fec0000010000 */
.L_x_21:
[----:B------:R-:W-:Y:S05]  /*1550*/  BRA.U UP2, `(.L_x_22) ;  /* 0x0000001102b87547 */ /* 0x000fea000b800000 */
[----:B------:R-:W1:Y:S01]  /*1560*/  LDCU UR4, c[0x0][0x38c] ;  /* 0x00007180ff0477ac */ /* 0x000e620008000800 */
[----:B------:R-:W2:Y:S01]  /*1570*/  LDC R9, c[0x0][0x370] ;  /* 0x0000dc00ff097b82 */ /* 0x000ea20000000800 */
[C---:B------:R-:W-:Y:S01]  /*1580*/  IMAD.SHL.U32 R17, R11.reuse, 0x20, RZ ;  /* 0x000000200b117824 */ /* 0x040fe200078e00ff */
[----:B------:R-:W-:Y:S01]  /*1590*/  PLOP3.LUT P1, PT, PT, PT, UP5, 0x80, 0x8 ;  /* 0x000000000008781c */ /* 0x000fe20003f2f058 */
[----:B------:R-:W-:Y:S01]  /*15a0*/  HFMA2 R15, -RZ, RZ, 0, 5.9604644775390625e-08 ;  /* 0x00000001ff0f7431 */ /* 0x000fe200000001ff */
[----:B------:R-:W-:Y:S01]  /*15b0*/  UISETP.NE.AND UP1, UPT, UR10, URZ, UPT ;  /* 0x000000ff0a00728c */ /* 0x000fe2000bf25270 */
[----:B------:R-:W-:Y:S01]  /*15c0*/  HFMA2 R12, -RZ, RZ, 0, 0 ;  /* 0x00000000ff0c7431 */ /* 0x000fe200000001ff */
[----:B------:R-:W-:Y:S01]  /*15d0*/  ISETP.NE.AND P4, PT, R10, RZ, P5 ;  /* 0x000000ff0a00720c */ /* 0x000fe20002f85270 */
[----:B------:R-:W-:Y:S01]  /*15e0*/  IMAD.SHL.U32 R16, R11, 0x40, RZ ;  /* 0x000000400b107824 */ /* 0x000fe200078e00ff */
[----:B------:R-:W3:Y:S01]  /*15f0*/  LDC R0, c[0x0][0x374] ;  /* 0x0000dd00ff007b82 */ /* 0x000ee20000000800 */
[----:B------:R-:W-:Y:S01]  /*1600*/  PLOP3.LUT P1, PT, P1, PT, PT, 0x8, 0x80 ;  /* 0x000000000080781c */ /* 0x000fe20000f2e170 */
[----:B------:R-:W-:Y:S01]  /*1610*/  IMAD.MOV.U32 R14, RZ, RZ, RZ ;  /* 0x000000ffff0e7224 */ /* 0x000fe200078e00ff */
[----:B------:R-:W-:Y:S01]  /*1620*/  MOV R8, 0x1 ;  /* 0x0000000100087802 */ /* 0x000fe20000000f00 */
[----:B------:R-:W-:Y:S01]  /*1630*/  IMAD.MOV.U32 R10, RZ, RZ, RZ ;  /* 0x000000ffff0a7224 */ /* 0x000fe200078e00ff */
[----:B------:R-:W-:Y:S01]  /*1640*/  LOP3.LUT R17, R17, 0x20, RZ, 0xc0, !PT ;  /* 0x0000002011117812 */ /* 0x000fe200078ec0ff */
[----:B------:R-:W4:Y:S01]  /*1650*/  LDCU.64 UR14, c[0x0][0x348] ;  /* 0x00006900ff0e77ac */ /* 0x000f220008000a00 */
[----:B-1----:R-:W-:-:S02]  /*1660*/  UIADD3 UR5, UPT, UPT, UR4, 0x1f, URZ ;  /* 0x0000001f04057890 */ /* 0x002fc4000fffe0ff */
[----:B------:R-:W-:Y:S02]  /*1670*/  USEL UR22, UR6, 0x2, UP1 ;  /* 0x0000000206167887 */ /* 0x000fe40008800000 */
[----:B------:R-:W-:Y:S01]  /*1680*/  USHF.R.S32.HI UR7, URZ, 0x1f, UR5 ;  /* 0x0000001fff077899 */ /* 0x000fe20008011405 */
[----:B------:R-:W-:-:S03]  /*1690*/  UMOV UR23, URZ ;  /* 0x000000ff00177c82 */ /* 0x000fc60008000000 */
[----:B------:R-:W-:Y:S02]  /*16a0*/  ULEA.HI UR7, UR7, UR5, URZ, 0x5 ;  /* 0x0000000507077291 */ /* 0x000fe4000f8f28ff */
[----:B------:R-:W-:Y:S02]  /*16b0*/  UIADD3 UR5, UPT, UPT, UR4, -0x1, URZ ;  /* 0xffffffff04057890 */ /* 0x000fe4000fffe0ff */
[----:B------:R-:W-:Y:S02]  /*16c0*/  USHF.R.S32.HI UR7, URZ, 0x5, UR7 ;  /* 0x00000005ff077899 */ /* 0x000fe40008011407 */
[----:B------:R-:W-:Y:S02]  /*16d0*/  UISETP.GE.U32.AND UP2, UPT, UR5, -0x3f, UPT ;  /* 0xffffffc10500788c */ /* 0x000fe4000bf46070 */
[----:B------:R-:W-:Y:S02]  /*16e0*/  UISETP.LT.U32.AND UP0, UPT, UR7, 0x4, UPT ;  /* 0x000000040700788c */ /* 0x000fe4000bf01070 */
[----:B------:R-:W-:-:S02]  /*16f0*/  UIADD3 UR4, UPT, UPT, UR4, 0x3e, URZ ;  /* 0x0000003e04047890 */ /* 0x000fc4000fffe0ff */
[----:B------:R-:W-:-:S04]  /*1700*/  USEL UR5, UR7, 0x4, UP0 ;  /* 0x0000000407057887 */ /* 0x000fc80008000000 */
[----:B------:R-:W-:Y:S02]  /*1710*/  UIADD3 UR21, UPT, UPT, UR5, -0x1, URZ ;  /* 0xffffffff05157890 */ /* 0x000fe4000fffe0ff */
[----:B------:R-:W-:Y:S02]  /*1720*/  @UP2 UIADD3 UR21, UPT, UPT, UR5, URZ, URZ ;  /* 0x000000ff05152290 */ /* 0x000fe4000fffe0ff */
[----:B------:R-:W-:Y:S02]  /*1730*/  UIADD3 UR24, UPT, UPT, UR7, -UR5, URZ ;  /* 0x8000000507187290 */ /* 0x000fe4000fffe0ff */
[----:B------:R-:W-:Y:S02]  /*1740*/  UIADD3 UR13, UPT, UPT, UR21, 0x1, URZ ;  /* 0x00000001150d7890 */ /* 0x000fe4000fffe0ff */
[----:B--2-4-:R-:W-:-:S12]  /*1750*/  UIADD3 UR21, UPT, UPT, -UR21, URZ, URZ ;  /* 0x000000ff15157290 */ /* 0x014fd8000fffe1ff */
.L_x_42:
[----:B------:R-:W-:Y:S01]  /*1760*/  UISETP.NE.AND UP0, UPT, UR37, URZ, UPT ;  /* 0x000000ff2500728c */ /* 0x000fe2000bf05270 */
[----:B------:R-:W1:Y:S08]  /*1770*/  S2UR UR37, SR_CgaCtaId ;  /* 0x00000000002579c3 */ /* 0x000e700000008800 */
[----:B------:R-:W-:Y:S05]  /*1780*/  BRA.U UP0, `(.L_x_23) ;  /* 0x0000000100347547 */ /* 0x000fea000b800000 */
[----:B------:R-:W2:Y:S01]  /*1790*/  S2R R2, SR_CgaCtaId ;  /* 0x0000000000027919 */ /* 0x000ea20000008800 */
[----:B------:R-:W-:-:S04]  /*17a0*/  MOV R3, 0x400 ;  /* 0x0000040000037802 */ /* 0x000fc80000000f00 */
[----:B--2---:R-:W-:Y:S02]  /*17b0*/  LEA R3, R2, R3, 0x18 ;  /* 0x0000000302037211 */ /* 0x004fe400078ec0ff */
[----:B------:R-:W-:-:S03]  /*17c0*/  SHF.L.U32 R2, R8, 0x1f, RZ ;  /* 0x0000001f08027819 */ /* 0x000fc600000006ff */
[----:B------:R-:W-:-:S04]  /*17d0*/  IMAD R3, R10, 0x8, R3 ;  /* 0x000000080a037824 */ /* 0x000fc800078e0203 */
[----:B------:R-:W2:Y:S02]  /*17e0*/  SYNCS.PHASECHK.TRANS64.TRYWAIT P0, [R3+URZ+0xf0], R2 ;  /* 0x0000f002030075a7 */ /* 0x000ea400080011ff */
[----:B--2---:R-:W-:Y:S05]  /*17f0*/  @!P0 BRA `(.L_x_24) ;  /* 0x0000005c004c8947 */ /* 0x004fea0003800000 */
.L_x_133:
[----:B------:R-:W-:Y:S01]  /*1800*/  VIADD R10, R10, 0x1 ;  /* 0x000000010a0a7836 */ /* 0x000fe20000000000 */
[----:B------:R2:W-:Y:S04]  /*1810*/  SYNCS.ARRIVE.TRANS64.A1T0 RZ, [R3+URZ+0xe0], RZ ;  /* 0x0000e0ff03ff79a7 */ /* 0x0005e800081000ff */
[----:B------:R-:W-:-:S04]  /*1820*/  ISETP.NE.AND P0, PT, R10, 0x2, PT ;  /* 0x000000020a00780c */ /* 0x000fc80003f05270 */
[----:B------:R-:W-:Y:S02]  /*1830*/  SEL R10, R10, RZ, P0 ;  /* 0x000000ff0a0a7207 */ /* 0x000fe40000000000 */
[----:B--2---:R-:W-:-:S04]  /*1840*/  SEL R3, RZ, 0x1, P0 ;  /* 0x00000001ff037807 */ /* 0x004fc80000000000 */
[----:B------:R-:W-:-:S07]  /*1850*/  LOP3.LUT R8, R8, R3, RZ, 0x3c, !PT ;  /* 0x0000000308087212 */ /* 0x000fce00078e3cff */
.L_x_23:
[----:B------:R-:W-:Y:S01]  /*1860*/  UMOV UR6, 0x400 ;  /* 0x0000040000067882 */ /* 0x000fe20000000000 */
[----:B------:R-:W-:Y:S01]  /*1870*/  LEA.HI R3, R21, R21, RZ, 0x1 ;  /* 0x0000001515037211 */ /* 0x000fe200078f08ff */
[----:B-1----:R-:W-:Y:S01]  /*1880*/  ULEA UR6, UR37, UR6, 0x18 ;  /* 0x0000000625067291 */ /* 0x002fe2000f8ec0ff */
[----:B------:R-:W-:Y:S01]  /*1890*/  SHF.L.U32 R2, R15, 0x1f, RZ ;  /* 0x0000001f0f027819 */ /* 0x000fe200000006ff */
[----:B------:R-:W-:Y:S01]  /*18a0*/  UISETP.GE.U32.AND UP0, UPT, UR4, 0x3f, UPT ;  /* 0x0000003f0400788c */ /* 0x000fe2000bf06070 */
[----:B------:R-:W-:Y:S01]  /*18b0*/  R2UR UR35, R16 ;  /* 0x00000000102372ca */ /* 0x000fe200000e0000 */
[----:B------:R-:W-:Y:S01]  /*18c0*/  ULEA UR8, UR23, UR6, 0x3 ;  /* 0x0000000617087291 */ /* 0x000fe2000f8e18ff */
[----:B------:R-:W-:Y:S01]  /*18d0*/  IMAD.SHL.U32 R3, R3, 0x40, RZ ;  /* 0x0000004003037824 */ /* 0x000fe200078e00ff */
[----:B------:R-:W-:Y:S01]  /*18e0*/  R2UR UR11, R17 ;  /* 0x00000000110b72ca */ /* 0x000fe200000e0000 */
[----:B------:R-:W-:-:S03]  /*18f0*/  UMOV UR25, URZ ;  /* 0x000000ff00197c82 */ /* 0x000fc60008000000 */
[----:B------:R-:W-:-:S03]  /*1900*/  LOP3.LUT R3, R3, 0xffffff80, RZ, 0xc0, !PT ;  /* 0xffffff8003037812 */ /* 0x000fc600078ec0ff */
[----:B------:R1:W2:Y:S01]  /*1910*/  SYNCS.PHASECHK.TRANS64.TRYWAIT P0, [UR8+0x20], R2 ;  /* 0x00002002ff0075a7 */ /* 0x0002a20008001108 */
[----:B------:R-:W-:Y:S02]  /*1920*/  R2UR UR9, R3 ;  /* 0x00000000030972ca */ /* 0x000fe400000e0000 */
[----:B------:R-:W-:-:S11]  /*1930*/  R2UR UR8, R20 ;  /* 0x00000000140872ca */ /* 0x000fd600000e0000 */
[----:B------:R-:W-:Y:S02]  /*1940*/  ULOP3.LUT UR35, UR9, 0x40, UR35, 0xf8, !UPT ;  /* 0x0000004009237892 */ /* 0x000fe4000f8ef823 */
[----:B------:R-:W-:Y:S01]  /*1950*/  ULEA UR11, UR8, UR11, 0x6 ;  /* 0x0000000b080b7291 */ /* 0x000fe2000f8e30ff */
[----:B------:R-:W-:Y:S11]  /*1960*/  BRA.U !UP0, `(.L_x_25) ;  /* 0x0000000108c07547 */ /* 0x000ff6000b800000 */
[----:B------:R-:W-:Y:S01]  /*1970*/  UMOV UR16, UR21 ;  /* 0x0000001500107c82 */ /* 0x000fe20008000000 */
[----:B------:R-:W-:Y:S01]  /*1980*/  UMOV UR17, UR23 ;  /* 0x0000001700117c82 */ /* 0x000fe20008000000 */
[----:B------:R-:W-:-:S05]  /*1990*/  UMOV UR34, URZ ;  /* 0x000000ff00227c82 */ /* 0x000fca0008000000 */
.L_x_31:
[----:B------:R-:W-:Y:S01]  /*19a0*/  ULEA UR33, UR17, UR6, 0x3 ;  /* 0x0000000611217291 */ /* 0x000fe2000f8e18ff */
[----:B------:R-:W-:Y:S01]  /*19b0*/  @P5 MOV R3, 0x3000 ;  /* 0x0000300000035802 */ /* 0x000fe20000000f00 */
[----:B-12-4-:R-:W-:Y:S10]  /*19c0*/  @P0 BRA `(.L_x_26) ;  /* 0x00000000000c0947 */ /* 0x016ff40003800000 */
[----:B------:R-:W-:-:S04]  /*19d0*/  SHF.L.U32 R5, R15, 0x1f, RZ ;  /* 0x0000001f0f057819 */ /* 0x000fc800000006ff */
[----:B------:R-:W2:Y:S02]  /*19e0*/  SYNCS.PHASECHK.TRANS64.TRYWAIT P0, [UR33+0x20], R5 ;  /* 0x00002005ff0075a7 */ /* 0x000ea40008001121 */
[----:B--2---:R-:W-:Y:S05]  /*19f0*/  @!P0 BRA `(.L_x_27) ;  /* 0x0000005800e08947 */ /* 0x004fea0003800000 */
.L_x_26:
[----:B------:R2:W-:Y:S01]  /*1a00*/  @P5 SYNCS.ARRIVE.TRANS64 RZ, [UR33], R3 ;  /* 0x00000003ffff59a7 */ /* 0x0005e20008000021 */
[----:B------:R-:W-:Y:S02]  /*1a10*/  ULOP3.LUT UR8, UR22, 0x2, URZ, 0xfc, !UPT ;  /* 0x0000000216087892 */ /* 0x000fe4000f8efcff */
[----:B------:R-:W-:Y:S02]  /*1a20*/  UIADD3 UR16, UPT, UPT, UR16, 0x1, URZ ;  /* 0x0000000110107890 */ /* 0x000fe4000fffe0ff */
[----:B------:R-:W-:Y:S02]  /*1a30*/  UISETP.NE.AND UP0, UPT, UR8, 0x2, UPT ;  /* 0x000000020800788c */ /* 0x000fe4000bf05270 */
[----:B------:R-:W-:-:S07]  /*1a40*/  UISETP.NE.AND UP2, UPT, UR16, 0x1, UPT ;  /* 0x000000011000788c */ /* 0x000fce000bf45270 */
[----:B------:R-:W-:Y:S05]  /*1a50*/  BRA.U UP0, `(.L_x_28) ;  /* 0x0000000100047547 */ /* 0x000fea000b800000 */
[----:B------:R-:W-:Y:S05]  /*1a60*/  BPT.TRAP 0x1 ;  /* 0x000000040000795c */ /* 0x000fea0000300000 */
.L_x_28:
[----:B------:R-:W-:Y:S04]  /*1a70*/  BSSY.RECONVERGENT B0, `(.L_x_29) ;  /* 0x0000003000007945 */ /* 0x000fe80003800200 */
[----:B------:R-:W-:Y:S05]  /*1a80*/  @!P4 BRA `(.L_x_30) ;  /* 0x000000000004c947 */ /* 0x000fea0003800000 */
[----:B------:R-:W-:Y:S05]  /*1a90*/  BPT.TRAP 0x1 ;  /* 0x000000040000795c */ /* 0x000fea0000300000 */
.L_x_30:
[----:B------:R-:W-:Y:S05]  /*1aa0*/  BSYNC.RECONVERGENT B0 ;  /* 0x0000000000007941 */ /* 0x000fea0003800200 */
.L_x_29:
[----:B------:R-:W-:Y:S02]  /*1ab0*/  UIADD3 UR23, UPT, UPT, UR17, 0x1, URZ ;  /* 0x0000000111177890 */ /* 0x000fe4000fffe0ff */
[----:B------:R-:W-:Y:S02]  /*1ac0*/  ULEA UR32, UR17, UR6, 0xc ;  /* 0x0000000611207291 */ /* 0x000fe4000f8e60ff */
[----:B------:R-:W-:Y:S02]  /*1ad0*/  UISETP.NE.AND UP0, UPT, UR23, 0x4, UPT ;  /* 0x000000041700788c */ /* 0x000fe4000bf05270 */
[----:B------:R-:W-:Y:S02]  /*1ae0*/  UIADD3 UR28, UP1, UPT, UR14, 0x80, URZ ;  /* 0x000000800e1c7890 */ /* 0x000fe4000ff3e0ff */
[----:B------:R-:W-:Y:S02]  /*1af0*/  USEL UR9, URZ, 0x1, UP0 ;  /* 0x00000001ff097887 */ /* 0x000fe40008000000 */
[----:B------:R-:W-:-:S02]  /*1b00*/  USEL UR23, UR23, URZ, UP0 ;  /* 0x000000ff17177287 */ /* 0x000fc40008000000 */
[----:B------:R-:W-:Y:S02]  /*1b10*/  UIADD3 UR26, UP0, UPT, UR14, 0x180, URZ ;  /* 0x000001800e1a7890 */ /* 0x000fe4000ff1e0ff */
[----:B------:R-:W-:Y:S01]  /*1b20*/  ULEA UR8, UR23, UR6, 0x3 ;  /* 0x0000000617087291 */ /* 0x000fe2000f8e18ff */
[----:B------:R-:W-:Y:S01]  /*1b30*/  LOP3.LUT R15, R15, UR9, RZ, 0x3c, !PT ;  /* 0x000000090f0f7c12 */ /* 0x000fe2000f8e3cff */
[----:B------:R-:W-:Y:S02]  /*1b40*/  ULOP3.LUT UR33, UR33, 0xfefffff8, URZ, 0xc0, !UPT ;  /* 0xfefffff821217892 */ /* 0x000fe4000f8ec0ff */
[----:B------:R-:W-:Y:S01]  /*1b50*/  UIADD3.X UR29, UPT, UPT, URZ, UR15, URZ, UP1, !UPT ;  /* 0x0000000fff1d7290 */ /* 0x000fe20008ffe4ff */
[----:B-1----:R-:W-:Y:S01]  /*1b60*/  SHF.L.U32 R2, R15, 0x1f, RZ ;  /* 0x0000001f0f027819 */ /* 0x002fe200000006ff */
[----:B------:R-:W-:Y:S02]  /*1b70*/  UIADD3 UR32, UPT, UPT, UR32, 0x3300, URZ ;  /* 0x0000330020207890 */ /* 0x000fe4000fffe0ff */
[----:B------:R-:W-:Y:S01]  /*1b80*/  UIADD3.X UR27, UPT, UPT, URZ, UR15, URZ, UP0, !UPT ;  /* 0x0000000fff1b7290 */ /* 0x000fe200087fe4ff */
[----:B------:R4:W1:Y:S01]  /*1b90*/  SYNCS.PHASECHK.TRANS64.TRYWAIT P0, [UR8+0x20], R2 ;  /* 0x00002002ff0075a7 */ /* 0x0008620008001108 */
[----:B------:R-:W-:Y:S01]  /*1ba0*/  ULEA UR8, UR17, UR6, 0xb ;  /* 0x0000000611087291 */ /* 0x000fe2000f8e58ff */
[----:B------:R-:W-:Y:S01]  /*1bb0*/  UMOV UR18, 0x0 ;  /* 0x0000000000127882 */ /* 0x000fe20000000000 */
[----:B------:R-:W-:-:S02]  /*1bc0*/  UMOV UR19, 0x10000000 ;  /* 0x1000000000137882 */ /* 0x000fc40000000000 */
[----:B------:R-:W-:Y:S01]  /*1bd0*/  UIADD3 UR8, UPT, UPT, UR8, 0x7300, URZ ;  /* 0x0000730008087890 */ /* 0x000fe2000fffe0ff */
[----:B------:R2:W-:Y:S01]  /*1be0*/  UTMALDG.3D.2CTA [UR32], [UR28], desc[UR18] ;  /* 0x000012201c0075b4 */ /* 0x0005e20008211000 */
[----:B------:R-:W-:Y:S01]  /*1bf0*/  UMOV UR10, UR34 ;  /* 0x00000022000a7c82 */ /* 0x000fe20008000000 */
[----:B------:R-:W-:Y:S01]  /*1c00*/  UMOV UR12, UR36 ;  /* 0x00000024000c7c82 */ /* 0x000fe20008000000 */
[----:B------:R-:W-:Y:S01]  /*1c10*/  UMOV UR9, UR33 ;  /* 0x0000002100097c82 */ /* 0x000fe20008000000 */
[----:B------:R-:W-:Y:S01]  /*1c20*/  UMOV UR25, UR13 ;  /* 0x0000000d00197c82 */ /* 0x000fe20008000000 */
[----:B------:R-:W-:-:S03]  /*1c30*/  UMOV UR17, UR23 ;  /* 0x0000001700117c82 */ /* 0x000fc60008000000 */
[----:B------:R4:W-:Y:S01]  /*1c40*/  UTMALDG.3D.2CTA [UR8], [UR26], desc[UR18] ;  /* 0x000012081a0075b4 */ /* 0x0009e20008211000 */
[----:B--2---:R-:W-:Y:S01]  /*1c50*/  UIADD3 UR34, UPT, UPT, UR34, 0x20, URZ ;  /* 0x0000002022227890 */ /* 0x004fe2000fffe0ff */
[----:B------:R-:W-:Y:S11]  /*1c60*/  BRA.U UP2, `(.L_x_31) ;  /* 0xfffffffd024c7547 */ /* 0x000ff6000b83ffff */
.L_x_25:
[----:B----4-:R-:W-:Y:S01]  /*1c70*/  ULEA UR8, UR23, UR6, 0x3 ;  /* 0x0000000617087291 */ /* 0x010fe2000f8e18ff */
[----:B-1----:R-:W-:Y:S01]  /*1c80*/  SHF.L.U32 R2, R15, 0x1f, RZ ;  /* 0x0000001f0f027819 */ /* 0x002fe200000006ff */
[----:B------:R-:W-:Y:S01]  /*1c90*/  @!P1 SYNCS.ARRIVE.TRANS64.A1T0 RZ, [UR6+0x78], RZ ;  /* 0x000078ffffff99a7 */ /* 0x000fe20008100006 */
[----:B------:R-:W-:-:S06]  /*1ca0*/  UISETP.GT.AND UP0, UPT, UR7, UR5, UPT ;  /* 0x000000050700728c */ /* 0x000fcc000bf04270 */
[----:B--2---:R1:W2:Y:S03]  /*1cb0*/  SYNCS.PHASECHK.TRANS64.TRYWAIT P0, [UR8+0x20], R2 ;  /* 0x00002002ff0075a7 */ /* 0x0042a60008001108 */
[----:B------:R-:W-:Y:S05]  /*1cc0*/  BRA.U !UP0, `(.L_x_32) ;  /* 0x0000000108c07547 */ /* 0x000fea000b800000 */
[----:B------:R-:W-:Y:S01]  /*1cd0*/  UIADD3 UR26, UPT, UPT, UR24, UR25, URZ ;  /* 0x00000019181a7290 */ /* 0x000fe2000fffe0ff */
[----:B------:R-:W-:-:S11]  /*1ce0*/  UMOV UR27, UR23 ;  /* 0x00000017001b7c82 */ /* 0x000fd60008000000 */
.L_x_38:
[----:B------:R-:W-:Y:S01]  /*1cf0*/  ULEA UR17, UR27, UR6, 0x3 ;  /* 0x000000061b117291 */ /* 0x000fe2000f8e18ff */
[----:B--2---:R-:W-:Y:S01]  /*1d00*/  @P5 MOV R3, 0x3000 ;  /* 0x0000300000035802 */ /* 0x004fe20000000f00 */
[----:B-12---:R-:W-:Y:S10]  /*1d10*/  @P0 BRA `(.L_x_33) ;  /* 0x00000000000c0947 */ /* 0x006ff40003800000 */
[----:B------:R-:W-:-:S04]  /*1d20*/  SHF.L.U32 R5, R15, 0x1f, RZ ;  /* 0x0000001f0f057819 */ /* 0x000fc800000006ff */
[----:B------:R-:W2:Y:S02]  /*1d30*/  SYNCS.PHASECHK.TRANS64.TRYWAIT P0, [UR17+0x20], R5 ;  /* 0x00002005ff0075a7 */ /* 0x000ea40008001111 */
[----:B--2---:R-:W-:Y:S05]  /*1d40*/  @!P0 BRA `(.L_x_34) ;  /* 0x0000005800248947 */ /* 0x004fea0003800000 */
.L_x_33:
[----:B------:R2:W-:Y:S01]  /*1d50*/  @P5 SYNCS.ARRIVE.TRANS64 RZ, [UR17], R3 ;  /* 0x00000003ffff59a7 */ /* 0x0005e20008000011 */
[----:B------:R-:W-:-:S04]  /*1d60*/  ULOP3.LUT UR8, UR22, 0x2, URZ, 0xfc, !UPT ;  /* 0x0000000216087892 */ /* 0x000fc8000f8efcff */
[----:B------:R-:W-:-:S09]  /*1d70*/  UISETP.NE.AND UP0, UPT, UR8, 0x2, UPT ;  /* 0x000000020800788c */ /* 0x000fd2000bf05270 */
[----:B------:R-:W-:Y:S05]  /*1d80*/  BRA.U UP0, `(.L_x_35) ;  /* 0x0000000100047547 */ /* 0x000fea000b800000 */
[----:B------:R-:W-:Y:S05]  /*1d90*/  BPT.TRAP 0x1 ;  /* 0x000000040000795c */ /* 0x000fea0000300000 */
.L_x_35:
[----:B------:R-:W-:Y:S04]  /*1da0*/  BSSY.RECONVERGENT B0, `(.L_x_36) ;  /* 0x0000003000007945 */ /* 0x000fe80003800200 */
[----:B------:R-:W-:Y:S05]  /*1db0*/  @!P4 BRA `(.L_x_37) ;  /* 0x000000000004c947 */ /* 0x000fea0003800000 */
[----:B------:R-:W-:Y:S05]  /*1dc0*/  BPT.TRAP 0x1 ;  /* 0x000000040000795c */ /* 0x000fea0000300000 */
.L_x_37:
[----:B------:R-:W-:Y:S05]  /*1dd0*/  BSYNC.RECONVERGENT B0 ;  /* 0x0000000000007941 */ /* 0x000fea0003800200 */
.L_x_36:
        /* <DEDUP_REMOVED lines=9> */
[----:B------:R-:W-:Y:S02]  /*1e70*/  USHF.L.U32 UR18, UR25, 0x5, URZ ;  /* 0x0000000519127899 */ /* 0x000fe400080006ff */
[----:B------:R-:W-:Y:S01]  /*1e80*/  ULOP3.LUT UR17, UR17, 0xfefffff8, URZ, 0xc0, !UPT ;  /* 0xfefffff811117892 */ /* 0x000fe2000f8ec0ff */
[----:B-1----:R-:W-:Y:S01]  /*1e90*/  SHF.L.U32 R2, R15, 0x1f, RZ ;  /* 0x0000001f0f027819 */ /* 0x002fe200000006ff */
[----:B------:R-:W-:Y:S02]  /*1ea0*/  UIADD3 UR16, UPT, UPT, UR16, 0x3300, URZ ;  /* 0x0000330010107890 */ /* 0x000fe4000fffe0ff */
[----:B------:R-:W-:Y:S01]  /*1eb0*/  UIADD3.X UR33, UPT, UPT, URZ, UR15, URZ, UP1, !UPT ;  /* 0x0000000fff217290 */ /* 0x000fe20008ffe4ff */
[----:B------:R4:W1:Y:S01]  /*1ec0*/  SYNCS.PHASECHK.TRANS64.TRYWAIT P0, [UR8+0x20], R2 ;  /* 0x00002002ff0075a7 */ /* 0x0008620008001108 */
[----:B------:R-:W-:-:S02]  /*1ed0*/  ULEA UR8, UR27, UR6, 0xb ;  /* 0x000000061b087291 */ /* 0x000fc4000f8e58ff */
[----:B------:R-:W-:Y:S02]  /*1ee0*/  UIADD3.X UR31, UPT, UPT, URZ, UR15, URZ, UP0, !UPT ;  /* 0x0000000fff1f7290 */ /* 0x000fe400087fe4ff */
[----:B------:R-:W-:Y:S01]  /*1ef0*/  UIADD3 UR8, UPT, UPT, UR8, 0x7300, URZ ;  /* 0x0000730008087890 */ /* 0x000fe2000fffe0ff */
[----:B------:R-:W-:Y:S01]  /*1f00*/  UMOV UR28, 0x0 ;  /* 0x00000000001c7882 */ /* 0x000fe20000000000 */
[----:B------:R-:W-:Y:S01]  /*1f10*/  UMOV UR29, 0x10000000 ;  /* 0x10000000001d7882 */ /* 0x000fe20000000000 */
[----:B------:R-:W-:Y:S01]  /*1f20*/  UMOV UR19, UR35 ;  /* 0x0000002300137c82 */ /* 0x000fe20008000000 */
[----:B------:R-:W-:Y:S01]  /*1f30*/  UMOV UR20, UR36 ;  /* 0x0000002400147c82 */ /* 0x000fe20008000000 */
[----:B------:R-:W-:Y:S01]  /*1f40*/  UMOV UR12, UR36 ;  /* 0x00000024000c7c82 */ /* 0x000fe20008000000 */
[----:B------:R-:W-:Y:S01]  /*1f50*/  UMOV UR9, UR17 ;  /* 0x0000001100097c82 */ /* 0x000fe20008000000 */
[----:B------:R-:W-:Y:S01]  /*1f60*/  UMOV UR10, UR18 ;  /* 0x00000012000a7c82 */ /* 0x000fe20008000000 */
[----:B------:R4:W-:Y:S01]  /*1f70*/  UTMALDG.3D.2CTA [UR16], [UR32], desc[UR28] ;  /* 0x00001c10200075b4 */ /* 0x0009e20008211000 */
[----:B------:R-:W-:Y:S01]  /*1f80*/  UIADD3 UR25, UPT, UPT, UR25, 0x1, URZ ;  /* 0x0000000119197890 */ /* 0x000fe2000fffe0ff */
[----:B------:R-:W-:-:S03]  /*1f90*/  UMOV UR27, UR23 ;  /* 0x00000017001b7c82 */ /* 0x000fc60008000000 */
[----:B------:R-:W-:Y:S01]  /*1fa0*/  UISETP.NE.AND UP0, UPT, UR25, UR26, UPT ;  /* 0x0000001a1900728c */ /* 0x000fe2000bf05270 */
[----:B------:R4:W-:Y:S08]  /*1fb0*/  UTMALDG.3D.2CTA [UR8], [UR30], desc[UR28] ;  /* 0x00001c081e0075b4 */ /* 0x0009f00008211000 */
[----:B----4-:R-:W-:Y:S05]  /*1fc0*/  BRA.U UP0, `(.L_x_38) ;  /* 0xfffffffd00487547 */ /* 0x010fea000b83ffff */
.L_x_32:
[----:B-1----:R-:W-:Y:S01]  /*1fd0*/  LEA R2, R14, UR6, 0x3 ;  /* 0x000000060e027c11 */ /* 0x002fe2000f8e18ff */
[----:B------:R-:W-:Y:S01]  /*1fe0*/  NOP ;  /* 0x0000000000007918 */ /* 0x000fe20000000000 */
[----:B--2---:R-:W-:Y:S02]  /*1ff0*/  SHF.L.U32 R3, R12, 0x1f, RZ ;  /* 0x0000001f0c037819 */ /* 0x004fe400000006ff */
[----:B------:R-:W-:Y:S02]  /*2000*/  LEA R4, R14, UR6, 0x4 ;  /* 0x000000060e047c11 */ /* 0x000fe4000f8e20ff */
[----:B------:R-:W1:Y:S02]  /*2010*/  SYNCS.PHASECHK.TRANS64.TRYWAIT P0, [R2+URZ+0x80], R3 ;  /* 0x00008003020075a7 */ /* 0x000e6400080011ff */
[----:B-1----:R-:W-:Y:S05]  /*2020*/  @!P0 BRA `(.L_x_39) ;  /* 0x0000005400848947 */ /* 0x002fea0003800000 */
.L_x_136:
[----:B------:R-:W2:Y:S01]  /*2030*/  LDS.128 R4, [R4+0x110] ;  /* 0x0001100004047984 */ /* 0x000ea20000000c00 */
[----:B------:R-:W-:Y:S01]  /*2040*/  ISETP.GE.AND P0, PT, R26, 0x1, PT ;  /* 0x000000011a00780c */ /* 0x000fe20003f06270 */
[----:B-1----:R-:W-:Y:S01]  /*2050*/  VIADD R2, R2, 0x90 ;  /* 0x0000009002027836 */ /* 0x002fe20000000000 */
[----:B------:R-:W-:Y:S01]  /*2060*/  @!PT LDS RZ, [RZ] ;  /* 0x00000000fffff984 */ /* 0x000fe20000000800 */
[----:B------:R-:W-:Y:S01]  /*2070*/  @!PT LDS RZ, [RZ] ;  /* 0x00000000fffff984 */ /* 0x000fe20000000800 */
[----:B------:R-:W-:Y:S01]  /*2080*/  @!PT LDS RZ, [RZ] ;  /* 0x00000000fffff984 */ /* 0x000fe20000000800 */
[----:B------:R-:W-:Y:S01]  /*2090*/  @!PT LDS RZ, [RZ] ;  /* 0x00000000fffff984 */ /* 0x000fe20000000800 */
[----:B------:R1:W-:Y:S06]  /*20a0*/  MEMBAR.ALL.CTA ;  /* 0x0000000000007992 */ /* 0x0003ec0000008000 */
[----:B-1----:R-:W1:Y:S01]  /*20b0*/  FENCE.VIEW.ASYNC.S ;  /* 0x00000000000073c6 */ /* 0x002e620000000000 */
[----:B------:R-:W-:-:S04]  /*20c0*/  PRMT R2, RZ, 0x654, R2 ;  /* 0x00000654ff027816 */ /* 0x000fc80000000002 */
[----:B-1----:R1:W-:Y:S01]  /*20d0*/  SYNCS.ARRIVE.TRANS64.RED.A1T0 RZ, [R2+URZ], RZ ;  /* 0x000000ff02ff79a7 */ /* 0x0023e200081004ff */
[----:B--2---:R-:W-:-:S13]  /*20e0*/  LOP3.LUT P2, RZ, R6, 0x1, RZ, 0xc0, !PT ;  /* 0x0000000106ff7812 */ /* 0x004fda000784c0ff */
[----:B------:R-:W-:Y:S01]  /*20f0*/  @P2 SHF.R.U32.HI R3, RZ, 0x10, R5 ;  /* 0x00000010ff032819 */ /* 0x000fe20000011605 */
[----:B------:R-:W-:Y:S01]  /*2100*/  VOTEU.ANY UP0, P2 ;  /* 0x0000000000ff7886 */ /* 0x000fe20001000100 */
[----:B------:R-:W-:Y:S02]  /*2110*/  @P2 MOV R13, R4 ;  /* 0x00000004000d2202 */ /* 0x000fe40000000f00 */
[----:B------:R-:W-:Y:S02]  /*2120*/  @P2 R2UR.BROADCAST UR8, R3 ;  /* 0x00000000030822ca */ /* 0x000fe400008e0000 */
[----:B------:R-:W-:-:S11]  /*2130*/  @P2 LOP3.LUT R11, R5, 0xffff, RZ, 0xc0, !PT ;  /* 0x0000ffff050b2812 */ /* 0x000fd600078ec0ff */
[----:B------:R-:W-:Y:S01]  /*2140*/  @UP0 UMOV UR36, UR8 ;  /* 0x0000000800240c82 */ /* 0x000fe20008000000 */
[----:B-1----:R-:W-:Y:S05]  /*2150*/  @!P0 BRA `(.L_x_40) ;  /* 0x0000000000b88947 */ /* 0x002fea0003800000 */
[----:B------:R-:W3:Y:S01]  /*2160*/  LDC.64 R4, c[0x0][0xb18] ;  /* 0x0002c600ff047b82 */ /* 0x000ee20000000a00 */
[----:B------:R-:W-:-:S07]  /*2170*/  ISETP.NE.AND P3, PT, R26, 0x1, PT ;  /* 0x000000011a00780c */ /* 0x000fce0003f65270 */
[----:B------:R-:W1:Y:S08]  /*2180*/  LDC.64 R6, c[0x0][0xb10] ;  /* 0x0002c400ff067b82 */ /* 0x000e700000000a00 */
[----:B------:R-:W2:Y:S08]  /*2190*/  LDC R18, c[0x0][0xb20] ;  /* 0x0002c800ff127b82 */ /* 0x000eb00000000800 */
[----:B------:R-:W4:Y:S01]  /*21a0*/  LDC R20, c[0x0][0xb0c] ;  /* 0x0002c300ff147b82 */ /* 0x000f220000000800 */
[----:B---3--:R-:W-:Y:S01]  /*21b0*/  IMAD.HI.U32 R19, R0, R5, RZ ;  /* 0x0000000500137227 */ /* 0x008fe200078e00ff */
[----:B------:R-:W-:-:S03]  /*21c0*/  ISETP.NE.AND P0, PT, R4, 0x1, PT ;  /* 0x000000010400780c */ /* 0x000fc60003f05270 */
[----:B------:R-:W-:-:S03]  /*21d0*/  IMAD.HI.U32 R5, R11, R5, RZ ;  /* 0x000000050b057227 */ /* 0x000fc600078e00ff */
[----:B------:R-:W3:Y:S01]  /*21e0*/  LDC.64 R2, c[0x0][0xb28] ;  /* 0x0002ca00ff027b82 */ /* 0x000ee20000000a00 */
[----:B-1----:R-:W-:-:S04]  /*21f0*/  IMAD.HI.U32 R22, R9, R6, RZ ;  /* 0x0000000609167227 */ /* 0x002fc800078e00ff */
[----:B------:R-:W-:Y:S01]  /*2200*/  IMAD.HI.U32 R24, R13, R6, RZ ;  /* 0x000000060d187227 */ /* 0x000fe200078e00ff */
[----:B------:R-:W-:Y:S02]  /*2210*/  SHF.R.U32.HI R22, RZ, R7, R22 ;  /* 0x00000007ff167219 */ /* 0x000fe40000011616 */
[-C--:B--2---:R-:W-:Y:S02]  /*2220*/  SHF.R.U32.HI R19, RZ, R18.reuse, R19 ;  /* 0x00000012ff137219 */ /* 0x084fe40000011613 */
[----:B------:R-:W-:Y:S02]  /*2230*/  SHF.R.U32.HI R18, RZ, R18, R5 ;  /* 0x00000012ff127219 */ /* 0x000fe40000011605 */
[----:B------:R-:W-:Y:S02]  /*2240*/  SEL R19, R0, R19, !P0 ;  /* 0x0000001300137207 */ /* 0x000fe40004000000 */
[----:B------:R-:W-:Y:S02]  /*2250*/  SHF.R.U32.HI R24, RZ, R7, R24 ;  /* 0x00000007ff187219 */ /* 0x000fe40000011618 */
[----:B----4-:R-:W-:-:S02]  /*2260*/  ISETP.NE.AND P1, PT, R20, 0x1, PT ;  /* 0x000000011400780c */ /* 0x010fc40003f25270 */
[----:B------:R-:W-:Y:S02]  /*2270*/  SEL R5, R11, R18, !P0 ;  /* 0x000000120b057207 */ /* 0x000fe40004000000 */
[----:B------:R-:W-:Y:S02]  /*2280*/  SEL R21, R9, R22, !P1 ;  /* 0x0000001609157207 */ /* 0x000fe40004800000 */
[----:B------:R-:W-:Y:S01]  /*2290*/  SEL R7, R13, R24, !P1 ;  /* 0x000000180d077207 */ /* 0x000fe20004800000 */
[----:B---3--:R-:W-:-:S04]  /*22a0*/  IMAD.HI.U32 R22, R19, R2, RZ ;  /* 0x0000000213167227 */ /* 0x008fc800078e00ff */
[----:B------:R-:W-:Y:S01]  /*22b0*/  IMAD.HI.U32 R6, R21, R2, RZ ;  /* 0x0000000215067227 */ /* 0x000fe200078e00ff */
[----:B------:R-:W-:-:S04]  /*22c0*/  @P3 SHF.R.U32.HI R19, RZ, R3, R22 ;  /* 0x00000003ff133219 */ /* 0x000fc80000011616 */
        /* <DEDUP_REMOVED lines=8> */
[----:B------:R-:W-:-:S04]  /*2350*/  @!P0 IMAD.HI.U32 R18, R7, R2, RZ ;  /* 0x0000000207128227 */ /* 0x000fc800078e00ff */
[----:B------:R-:W-:Y:S01]  /*2360*/  IMAD.MOV R2, RZ, RZ, -R6 ;  /* 0x000000ffff027224 */ /* 0x000fe200078e0a06 */
[----:B------:R-:W-:-:S03]  /*2370*/  @!P0 SHF.R.U32.HI R18, RZ, R3, R18 ;  /* 0x00000003ff128219 */ /* 0x000fc60000011612 */
[----:B------:R-:W-:Y:S01]  /*2380*/  IMAD R2, R26, R2, R5 ;  /* 0x000000021a027224 */ /* 0x000fe200078e0205 */
[----:B------:R-:W-:Y:S02]  /*2390*/  @!P0 SEL R3, R7, R18, !P3 ;  /* 0x0000001207038207 */ /* 0x000fe40005800000 */
[----:B------:R-:W-:-:S03]  /*23a0*/  IADD3 R18, PT, PT, -R5, RZ, RZ ;  /* 0x000000ff05127210 */ /* 0x000fc60007ffe1ff */
[--C-:B------:R-:W-:Y:S02]  /*23b0*/  @!P0 IMAD.IADD R6, R6, 0x1, -R3.reuse ;  /* 0x0000000106068824 */ /* 0x100fe400078e0a03 */
[----:B------:R-:W-:Y:S01]  /*23c0*/  @!P0 IMAD R3, R2, R21, R3 ;  /* 0x0000001502038224 */ /* 0x000fe200078e0203 */
[----:B------:R-:W-:Y:S01]  /*23d0*/  IADD3 R2, PT, PT, -R7, RZ, RZ ;  /* 0x000000ff07027210 */ /* 0x000fe20007ffe1ff */
[----:B------:R-:W-:Y:S02]  /*23e0*/  @!P0 IMAD R5, R26, R6, R7 ;  /* 0x000000061a058224 */ /* 0x000fe400078e0207 */
[----:B------:R-:W-:Y:S02]  /*23f0*/  IMAD R11, R4, R18, R11 ;  /* 0x00000012040b7224 */ /* 0x000fe400078e020b */
[----:B------:R-:W-:Y:S02]  /*2400*/  @!P0 IMAD.MOV.U32 R7, RZ, RZ, R3 ;  /* 0x000000ffff078224 */ /* 0x000fe400078e0003 */
[----:B------:R-:W-:-:S02]  /*2410*/  IMAD R2, R20, R2, R13 ;  /* 0x0000000214027224 */ /* 0x000fc400078e020d */
[----:B------:R-:W-:Y:S02]  /*2420*/  IMAD R11, R5, R4, R11 ;  /* 0x00000004050b7224 */ /* 0x000fe400078e020b */
[----:B------:R-:W-:Y:S02]  /*2430*/  IMAD R13, R7, R20, R2 ;  /* 0x00000014070d7224 */ /* 0x000fe400078e0202 */
.L_x_40:
[----:B------:R-:W1:Y:S02]  /*2440*/  LDCU UR8, c[0x0][0xb30] ;  /* 0x00016600ff0877ac */ /* 0x000e640008000800 */
[----:B-1----:R-:W-:-:S09]  /*2450*/  UISETP.NE.AND UP0, UPT, UR8, 0x1, UPT ;  /* 0x000000010800788c */ /* 0x002fd2000bf05270 */
[----:B------:R-:W-:Y:S05]  /*2460*/  BRA.U UP0, `(.L_x_41) ;  /* 0x0000000100407547 */ /* 0x000fea000b800000 */
[----:B------:R-:W1:Y:S08]  /*2470*/  LDC.64 R4, c[0x0][0xb10] ;  /* 0x0002c400ff047b82 */ /* 0x000e700000000a00 */
[----:B------:R-:W2:Y:S08]  /*2480*/  LDC.64 R2, c[0x0][0xb18] ;  /* 0x0002c600ff027b82 */ /* 0x000eb00000000a00 */
[----:B------:R-:W4:Y:S08]  /*2490*/  LDC R6, c[0x0][0xb20] ;  /* 0x0002c800ff067b82 */ /* 0x000f300000000800 */
[----:B------:R-:W3:Y:S01]  /*24a0*/  LDC R18, c[0x0][0xb0c] ;  /* 0x0002c300ff127b82 */ /* 0x000ee20000000800 */
[----:B-1----:R-:W-:-:S05]  /*24b0*/  IMAD.HI.U32 R4, R13, R4, RZ ;  /* 0x000000040d047227 */ /* 0x002fca00078e00ff */
[----:B------:R-:W-:Y:S01]  /*24c0*/  SHF.R.U32.HI R4, RZ, R5, R4 ;  /* 0x00000005ff047219 */ /* 0x000fe20000011604 */
[----:B--2---:R-:W-:Y:S01]  /*24d0*/  IMAD.HI.U32 R3, R11, R3, RZ ;  /* 0x000000030b037227 */ /* 0x004fe200078e00ff */
[----:B------:R-:W-:-:S04]  /*24e0*/  ISETP.NE.AND P0, PT, R2, 0x1, PT ;  /* 0x000000010200780c */ /* 0x000fc80003f05270 */
[----:B----4-:R-:W-:-:S04]  /*24f0*/  SHF.R.U32.HI R6, RZ, R6, R3 ;  /* 0x00000006ff067219 */ /* 0x010fc80000011603 */
[----:B------:R-:W-:Y:S02]  /*2500*/  SEL R3, R11, R6, !P0 ;  /* 0x000000060b037207 */ /* 0x000fe40004000000 */
[----:B---3--:R-:W-:-:S04]  /*2510*/  ISETP.NE.AND P1, PT, R18, 0x1, PT ;  /* 0x000000011200780c */ /* 0x008fc80003f25270 */
[----:B------:R-:W-:-:S05]  /*2520*/  SEL R4, R13, R4, !P1 ;  /* 0x000000040d047207 */ /* 0x000fca0004800000 */
[----:B------:R-:W-:Y:S02]  /*2530*/  IMAD.IADD R5, R3, 0x1, -R4 ;  /* 0x0000000103057824 */ /* 0x000fe400078e0a04 */
[----:B------:R-:W-:Y:S02]  /*2540*/  IMAD.IADD R3, R4, 0x1, -R3 ;  /* 0x0000000104037824 */ /* 0x000fe400078e0a03 */
[----:B------:R-:W-:Y:S02]  /*2550*/  IMAD R13, R5, R18, R13 ;  /* 0x00000012050d7224 */ /* 0x000fe400078e020d */
[----:B------:R-:W-:-:S07]  /*2560*/  IMAD R11, R3, R2, R11 ;  /* 0x00000002030b7224 */ /* 0x000fce00078e020b */
.L_x_41:
[----:B------:R-:W-:Y:S01]  /*2570*/  VIADD R14, R14, 0x1 ;  /* 0x000000010e0e7836 */ /* 0x000fe20000000000 */
[----:B------:R-:W-:Y:S01]  /*2580*/  PLOP3.LUT P1, PT, PT, PT, PT, 0x80, 0x8 ;  /* 0x000000000008781c */ /* 0x000fe20003f2f070 */
[----:B------:R-:W-:Y:S02]  /*2590*/  IMAD.IADD R21, R13, 0x1, R60 ;  /* 0x000000010d157824 */ /* 0x000fe400078e023c */
[----:B------:R-:W-:Y:S01]  /*25a0*/  IMAD.IADD R20, R11, 0x1, R58 ;  /* 0x000000010b147824 */ /* 0x000fe200078e023a */
[----:B------:R-:W-:-:S04]  /*25b0*/  ISETP.NE.AND P0, PT, R14, 0x2, PT ;  /* 0x000000020e00780c */ /* 0x000fc80003f05270 */
[----:B------:R-:W-:Y:S02]  /*25c0*/  SEL R3, RZ, 0x1, P0 ;  /* 0x00000001ff037807 */ /* 0x000fe40000000000 */
[----:B------:R-:W-:Y:S02]  /*25d0*/  SEL R14, R14, RZ, P0 ;  /* 0x000000ff0e0e7207 */ /* 0x000fe40000000000 */
[----:B------:R-:W-:Y:S01]  /*25e0*/  LOP3.LUT R12, R12, R3, RZ, 0x3c, !PT ;  /* 0x000000030c0c7212 */ /* 0x000fe200078e3cff */
[----:B------:R-:W-:Y:S06]  /*25f0*/  @P2 BRA `(.L_x_42) ;  /* 0xfffffff000582947 */ /* 0x000fec000383ffff */
[----:B------:R-:W-:Y:S01]  /*2600*/  UIADD3 UR6, UPT, UPT, UR6, 0x20, URZ ;  /* 0x0000002006067890 */ /* 0x000fe2000fffe0ff */
[----:B------:R-:W-:-:S03]  /*2610*/  SHF.L.U32 R3, R15, 0x1f, RZ ;  /* 0x0000001f0f037819 */ /* 0x000fc600000006ff */
[----:B------:R-:W-:-:S09]  /*2620*/  ULEA UR4, UR23, UR6, 0x3 ;  /* 0x0000000617047291 */ /* 0x000fd2000f8e18ff */
[----:B------:R-:W1:Y:S02]  /*2630*/  SYNCS.PHASECHK.TRANS64.TRYWAIT P0, [UR4], R3 ;  /* 0x00000003ff0075a7 */ /* 0x000e640008001104 */
[----:B-1----:R-:W-:Y:S05]  /*2640*/  @!P0 BRA `(.L_x_43) ;  /* 0x0000005000108947 */ /* 0x002fea0003800000 */
.L_x_138:
[----:B------:R-:W-:-:S04]  /*2650*/  UIADD3 UR5, UPT, UPT, UR23, 0x1, URZ ;  /* 0x0000000117057890 */ /* 0x000fc8000fffe0ff */
[----:B------:R-:W-:-:S04]  /*2660*/  UISETP.NE.AND UP0, UPT, UR5, 0x4, UPT ;  /* 0x000000040500788c */ /* 0x000fc8000bf05270 */
[----:B------:R-:W-:Y:S02]  /*2670*/  USEL UR7, URZ, 0x1, UP0 ;  /* 0x00000001ff077887 */ /* 0x000fe40008000000 */
[----:B------:R-:W-:-:S04]  /*2680*/  USEL UR5, UR5, URZ, UP0 ;  /* 0x000000ff05057287 */ /* 0x000fc80008000000 */
[----:B------:R-:W-:Y:S01]  /*2690*/  ULEA UR4, UR5, UR6, 0x3 ;  /* 0x0000000605047291 */ /* 0x000fe2000f8e18ff */
[----:B------:R-:W-:-:S04]  /*26a0*/  LOP3.LUT R2, R15, UR7, RZ, 0x3c, !PT ;  /* 0x000000070f027c12 */ /* 0x000fc8000f8e3cff */
[----:B-1----:R-:W-:-:S04]  /*26b0*/  SHF.L.U32 R3, R2, 0x1f, RZ ;  /* 0x0000001f02037819 */ /* 0x002fc800000006ff */
[----:B------:R-:W1:Y:S02]  /*26c0*/  SYNCS.PHASECHK.TRANS64.TRYWAIT P0, [UR4], R3 ;  /* 0x00000003ff0075a7 */ /* 0x000e640008001104 */
[----:B-1----:R-:W-:Y:S05]  /*26d0*/  @!P0 BRA `(.L_x_44) ;  /* 0x0000005000048947 */ /* 0x002fea0003800000 */
.L_x_140:
        /* <DEDUP_REMOVED lines=9> */
.L_x_142:
[----:B------:R-:W-:-:S04]  /*2770*/  UIADD3 UR5, UPT, UPT, UR5, 0x1, URZ ;  /* 0x0000000105057890 */ /* 0x000fc8000fffe0ff */
[----:B------:R-:W-:-:S04]  /*2780*/  UISETP.NE.AND UP0, UPT, UR5, 0x4, UPT ;  /* 0x000000040500788c */ /* 0x000fc8000bf05270 */
[----:B------:R-:W-:Y:S02]  /*2790*/  USEL UR4, URZ, 0x1, UP0 ;  /* 0x00000001ff047887 */ /* 0x000fe40008000000 */
[----:B------:R-:W-:-:S04]  /*27a0*/  USEL UR5, UR5, URZ, UP0 ;  /* 0x000000ff05057287 */ /* 0x000fc80008000000 */
[----:B------:R-:W-:Y:S01]  /*27b0*/  ULEA UR5, UR5, UR6, 0x3 ;  /* 0x0000000605057291 */ /* 0x000fe2000f8e18ff */
[----:B-1----:R-:W-:-:S04]  /*27c0*/  LOP3.LUT R3, R2, UR4, RZ, 0x3c, !PT ;  /* 0x0000000402037c12 */ /* 0x002fc8000f8e3cff */
[----:B------:R-:W-:Y:S01]  /*27d0*/  SHF.L.U32 R3, R3, 0x1f, RZ ;  /* 0x0000001f03037819 */ /* 0x000fe200000006ff */
[----:B---3--:R-:W-:-:S07]  /*27e0*/  IMAD.U32 R0, RZ, RZ, UR5 ;  /* 0x00000005ff007e24 */ /* 0x008fce000f8e00ff */
.L_x_46:
[----:B-1----:R1:W2:Y:S02]  /*27f0*/  SYNCS.PHASECHK.TRANS64.TRYWAIT P0, [R0+URZ], R3 ;  /* 0x00000003000075a7 */ /* 0x0022a400080011ff */
[----:B--2---:R-:W-:Y:S05]  /*2800*/  @!P0 NANOSLEEP.SYNCS 0x989680 ;  /* 0x009896800000895d */ /* 0x004fea0003900000 */
[----:B------:R-:W2:Y:S02]  /*2810*/  @!P0 SYNCS.PHASECHK.TRANS64 P0, [R0+URZ], R3 ;  /* 0x00000003000085a7 */ /* 0x000ea400080010ff */
[----:B--2---:R-:W-:Y:S05]  /*2820*/  @P0 EXIT ;  /* 0x000000000000094d */ /* 0x004fea0003800000 */
[----:B------:R-:W-:Y:S05]  /*2830*/  BRA `(.L_x_46) ;  /* 0xfffffffc00ec7947 */ /* 0x000fea000383ffff */
.L_x_22:
[----:B------:R-:W-:-:S04]  /*2840*/  UISETP.NE.AND UP1, UPT, UR37, URZ, UPT ;  /* 0x000000ff2500728c */ /* 0x000fc8000bf25270 */
[----:B------:R-:W-:-:S09]  /*2850*/  UISETP.NE.OR UP1, UPT, UR10, 0x1, UP1 ;  /* 0x000000010a00788c */ /* 0x000fd20008f25670 */
[----:B------:R-:W-:Y:S05]  /*2860*/  BRA.U UP1, `(.L_x_47) ;  /* 0x00000005014c7547 */ /* 0x000fea000b800000 */
[----:B------:R-:W-:Y:S01]  /*2870*/  HFMA2 R11, -RZ, RZ, 0, 0 ;  /* 0x00000000ff0b7431 */ /* 0x000fe200000001ff */
[----:B------:R-:W-:Y:S01]  /*2880*/  ISETP.GE.U32.AND P2, PT, R10, 0x2, PT ;  /* 0x000000020a00780c */ /* 0x000fe20003f46070 */
[----:B------:R-:W-:Y:S01]  /*2890*/  IMAD.MOV.U32 R12, RZ, RZ, 0x1 ;  /* 0x00000001ff0c7424 */ /* 0x000fe200078e00ff */
[----:B------:R-:W-:Y:S01]  /*28a0*/  CS2R R8, SRZ ;  /* 0x0000000000087805 */ /* 0x000fe2000001ff00 */
[----:B------:R-:W-:Y:S01]  /*28b0*/  IMAD.MOV.U32 R3, RZ, RZ, RZ ;  /* 0x000000ffff037224 */ /* 0x000fe200078e00ff */
[----:B------:R-:W-:Y:S01]  /*28c0*/  UMOV UR4, 0x400 ;  /* 0x0000040000047882 */ /* 0x000fe20000000000 */
[----:B------:R-:W-:Y:S01]  /*28d0*/  UMOV UR6, URZ ;  /* 0x000000ff00067c82 */ /* 0x000fe20008000000 */
[----:B------:R-:W-:-:S12]  /*28e0*/  ULEA UR37, UR37, UR4, 0x18 ;  /* 0x0000000425257291 */ /* 0x000fd8000f8ec0ff */
.L_x_51:
[----:B------:R-:W-:Y:S02]  /*28f0*/  LEA R0, R3, UR37, 0x3 ;  /* 0x0000002503007c11 */ /* 0x000fe4000f8e18ff */
[----:B------:R-:W-:-:S03]  /*2900*/  SHF.L.U32 R5, R8, 0x1f, RZ ;  /* 0x0000001f08057819 */ /* 0x000fc600000006ff */
[----:B------:R-:W-:Y:S01]  /*2910*/  VIADD R4, R0, 0xf0 ;  /* 0x000000f000047836 */ /* 0x000fe20000000000 */
[----:B------:R-:W1:Y:S02]  /*2920*/  SYNCS.PHASECHK.TRANS64.TRYWAIT P0, [R0+URZ+0xe0], R5 ;  /* 0x0000e005000075a7 */ /* 0x000e6400080011ff */
[----:B-1----:R-:W-:Y:S05]  /*2930*/  @!P0 BRA `(.L_x_48) ;  /* 0x0000004c009c8947 */ /* 0x002fea0003800000 */
.L_x_143:
[----:B------:R-:W-:Y:S01]  /*2940*/  ULEA UR5, UR6, UR37, 0x3 ;  /* 0x0000002506057291 */ /* 0x000fe2000f8e18ff */
[----:B------:R-:W-:Y:S01]  /*2950*/  PRMT R4, RZ, 0x654, R4 ;  /* 0x00000654ff047816 */ /* 0x000fe20000000004 */
[----:B-1----:R-:W-:Y:S01]  /*2960*/  @!P2 IMAD.MOV.U32 R5, RZ, RZ, 0x10 ;  /* 0x00000010ff05a424 */ /* 0x002fe200078e00ff */
[----:B------:R-:W-:Y:S01]  /*2970*/  SHF.L.U32 R7, R12, 0x1f, RZ ;  /* 0x0000001f0c077819 */ /* 0x000fe200000006ff */
[----:B------:R-:W-:Y:S01]  /*2980*/  UIADD3 UR4, UPT, UPT, UR5, 0x80, URZ ;  /* 0x0000008005047890 */ /* 0x000fe2000fffe0ff */
[----:B------:R1:W-:Y:S05]  /*2990*/  SYNCS.ARRIVE.TRANS64.RED.A1T0 RZ, [R4+URZ], RZ ;  /* 0x000000ff04ff79a7 */ /* 0x0003ea00081004ff */
[----:B------:R-:W-:Y:S01]  /*29a0*/  IMAD.U32 R13, RZ, RZ, UR4 ;  /* 0x00000004ff0d7e24 */ /* 0x000fe2000f8e00ff */
[----:B------:R-:W2:Y:S04]  /*29b0*/  SYNCS.PHASECHK.TRANS64.TRYWAIT P0, [UR5+0x90], R7 ;  /* 0x00009007ff0075a7 */ /* 0x000ea80008001105 */
[----:B------:R-:W-:Y:S01]  /*29c0*/  PRMT R13, R10, 0x654, R13 ;  /* 0x000006540a0d7816 */ /* 0x000fe2000000000d */
[----:B-12---:R-:W-:Y:S06]  /*29d0*/  @!P0 BRA `(.L_x_49) ;  /* 0x0000004c00888947 */ /* 0x006fec0003800000 */
.L_x_145:
[----:B------:R-:W-:Y:S01]  /*29e0*/  ULEA UR4, UR6, UR37, 0x4 ;  /* 0x0000002506047291 */ /* 0x000fe2000f8e20ff */
[----:B------:R-:W-:Y:S01]  /*29f0*/  SEL R2, R13, R2, !P2 ;  /* 0x000000020d027207 */ /* 0x000fe20005000000 */
[----:B------:R-:W-:Y:S01]  /*2a00*/  UIADD3 UR5, UPT, UPT, UR5, 0x80, URZ ;  /* 0x0000008005057890 */ /* 0x000fe2000fffe0ff */
[----:B-1----:R-:W-:Y:S01]  /*2a10*/  LEA R0, R11, UR37, 0x3 ;  /* 0x000000250b007c11 */ /* 0x002fe2000f8e18ff */
[----:B------:R-:W-:Y:S01]  /*2a20*/  UIADD3 UR4, UPT, UPT, UR4, 0x110, URZ ;  /* 0x0000011004047890 */ /* 0x000fe2000fffe0ff */
[----:B------:R1:W-:Y:S01]  /*2a30*/  @!P2 SYNCS.ARRIVE.TRANS64.RED RZ, [R2+URZ], R5 ;  /* 0x0000000502ffa9a7 */ /* 0x0003e200080004ff */
[----:B------:R-:W-:Y:S01]  /*2a40*/  UIADD3 UR6, UPT, UPT, UR6, 0x1, URZ ;  /* 0x0000000106067890 */ /* 0x000fe2000fffe0ff */
[----:B------:R-:W-:-:S03]  /*2a50*/  VIADD R3, R3, 0x1 ;  /* 0x0000000103037836 */ /* 0x000fc60000000000 */
[----:B------:R-:W-:Y:S02]  /*2a60*/  UISETP.NE.AND UP0, UPT, UR6, 0x2, UPT ;  /* 0x000000020600788c */ /* 0x000fe4000bf05270 */
[----:B------:R-:W-:Y:S01]  /*2a70*/  ISETP.NE.AND P0, PT, R3, 0x2, PT ;  /* 0x000000020300780c */ /* 0x000fe20003f05270 */
[----:B------:R-:W-:Y:S06]  /*2a80*/  UGETNEXTWORKID.BROADCAST [UR4], [UR5] ;  /* 0x00000000040073ca */ /* 0x000fec0008000100 */
[----:B------:R-:W-:Y:S02]  /*2a90*/  USEL UR4, URZ, 0x1, UP0 ;  /* 0x00000001ff047887 */ /* 0x000fe40008000000 */
[----:B------:R-:W-:-:S04]  /*2aa0*/  USEL UR6, UR6, URZ, UP0 ;  /* 0x000000ff06067287 */ /* 0x000fc80008000000 */
[----:B------:R-:W-:Y:S02]  /*2ab0*/  LOP3.LUT R12, R12, UR4, RZ, 0x3c, !PT ;  /* 0x000000040c0c7c12 */ /* 0x000fe4000f8e3cff */
[----:B-1----:R-:W-:-:S04]  /*2ac0*/  SHF.L.U32 R5, R9, 0x1f, RZ ;  /* 0x0000001f09057819 */ /* 0x002fc800000006ff */
[----:B------:R-:W1:Y:S02]  /*2ad0*/  SYNCS.PHASECHK.TRANS64.TRYWAIT P1, [R0+URZ+0x80], R5 ;  /* 0x00008005000075a7 */ /* 0x000e6400080211ff */
[----:B-1----:R-:W-:Y:S05]  /*2ae0*/  @!P1 BRA `(.L_x_50) ;  /* 0x0000004c005c9947 */ /* 0x002fea0003800000 */
.L_x_146:
[----:B------:R-:W-:Y:S01]  /*2af0*/  LEA R4, R11, UR37, 0x4 ;  /* 0x000000250b047c11 */ /* 0x000fe2000f8e20ff */
[----:B-1----:R-:W-:Y:S01]  /*2b00*/  VIADD R0, R0, 0x90 ;  /* 0x0000009000007836 */ /* 0x002fe20000000000 */
[----:B------:R-:W-:Y:S01]  /*2b10*/  SEL R3, R3, RZ, P0 ;  /* 0x000000ff03037207 */ /* 0x000fe20000000000 */
[----:B------:R-:W-:-:S03]  /*2b20*/  VIADD R11, R11, 0x1 ;  /* 0x000000010b0b7836 */ /* 0x000fc60000000000 */
[----:B------:R-:W1:Y:S01]  /*2b30*/  LDS.128 R4, [R4+0x110] ;  /* 0x0001100004047984 */ /* 0x000e620000000c00 */
[----:B------:R-:W-:Y:S02]  /*2b40*/  PRMT R0, RZ, 0x654, R0 ;  /* 0x00000654ff007816 */ /* 0x000fe40000000000 */
[C---:B------:R-:W-:Y:S01]  /*2b50*/  ISETP.NE.AND P1, PT, R11.reuse, 0x2, PT ;  /* 0x000000020b00780c */ /* 0x040fe20003f25270 */
[----:B------:R-:W-:Y:S01]  /*2b60*/  @!PT LDS RZ, [RZ] ;  /* 0x00000000fffff984 */ /* 0x000fe20000000800 */
[----:B------:R-:W-:Y:S01]  /*2b70*/  @!PT LDS RZ, [RZ] ;  /* 0x00000000fffff984 */ /* 0x000fe20000000800 */
[----:B------:R-:W-:Y:S01]  /*2b80*/  @!PT LDS RZ, [RZ] ;  /* 0x00000000fffff984 */ /* 0x000fe20000000800 */
[----:B------:R-:W-:Y:S01]  /*2b90*/  @!PT LDS RZ, [RZ] ;  /* 0x00000000fffff984 */ /* 0x000fe20000000800 */
[----:B------:R2:W-:Y:S06]  /*2ba0*/  MEMBAR.ALL.CTA ;  /* 0x0000000000007992 */ /* 0x0005ec0000008000 */
[----:B--2---:R-:W2:Y:S01]  /*2bb0*/  FENCE.VIEW.ASYNC.S ;  /* 0x00000000000073c6 */ /* 0x004ea20000000000 */
[----:B------:R-:W-:Y:S01]  /*2bc0*/  SEL R11, R11, RZ, P1 ;  /* 0x000000ff0b0b7207 */ /* 0x000fe20000800000 */
[----:B--2---:R2:W-:Y:S01]  /*2bd0*/  SYNCS.ARRIVE.TRANS64.RED.A1T0 RZ, [R0+URZ], RZ ;  /* 0x000000ff00ff79a7 */ /* 0x0045e200081004ff */
[----:B-1----:R-:W-:-:S02]  /*2be0*/  LOP3.LUT P3, RZ, R6, 0x1, RZ, 0xc0, !PT ;  /* 0x0000000106ff7812 */ /* 0x002fc4000786c0ff */
[----:B------:R-:W-:-:S04]  /*2bf0*/  SEL R5, RZ, 0x1, P0 ;  /* 0x00000001ff057807 */ /* 0x000fc80000000000 */
[----:B------:R-:W-:Y:S02]  /*2c00*/  LOP3.LUT R8, R8, R5, RZ, 0x3c, !PT ;  /* 0x0000000508087212 */ /* 0x000fe400078e3cff */
[----:B--2---:R-:W-:-:S04]  /*2c10*/  SEL R0, RZ, 0x1, P1 ;  /* 0x00000001ff007807 */ /* 0x004fc80000800000 */
[----:B------:R-:W-:Y:S01]  /*2c20*/  LOP3.LUT R9, R9, R0, RZ, 0x3c, !PT ;  /* 0x0000000009097212 */ /* 0x000fe200078e3cff */
[----:B------:R-:W-:Y:S06]  /*2c30*/  @P3 BRA `(.L_x_51) ;  /* 0xfffffffc002c3947 */ /* 0x000fec000383ffff */
[----:B------:R-:W-:Y:S01]  /*2c40*/  ULEA UR5, UR6, UR37, 0x3 ;  /* 0x0000002506057291 */ /* 0x000fe2000f8e18ff */
[----:B------:R-:W-:-:S08]  /*2c50*/  SHF.L.U32 R3, R12, 0x1f, RZ ;  /* 0x0000001f0c037819 */ /* 0x000fd000000006ff */
[----:B------:R-:W1:Y:S02]  /*2c60*/  SYNCS.PHASECHK.TRANS64 P0, [UR5+0x90], R3 ;  /* 0x00009003ff0075a7 */ /* 0x000e640008001005 */
[----:B-1----:R-:W-:Y:S05]  /*2c70*/  @P0 BRA `(.L_x_52) ;  /* 0x0000000000080947 */ /* 0x002fea0003800000 */
[----:B------:R-:W1:Y:S02]  /*2c80*/  SYNCS.PHASECHK.TRANS64.TRYWAIT P0, [UR5+0x90], R3 ;  /* 0x00009003ff0075a7 */ /* 0x000e640008001105 */
[----:B-1----:R-:W-:Y:S05]  /*2c90*/  @!P0 BRA `(.L_x_53) ;  /* 0x0000004c00048947 */ /* 0x002fea0003800000 */
.L_x_52:
[----:B------:R-:W-:-:S04]  /*2ca0*/  UIADD3 UR4, UPT, UPT, UR6, 0x1, URZ ;  /* 0x0000000106047890 */ /* 0x000fc8000fffe0ff */
[----:B------:R-:W-:-:S04]  /*2cb0*/  UISETP.NE.AND UP0, UPT, UR4, 0x2, UPT ;  /* 0x000000020400788c */ /* 0x000fc8000bf05270 */
[----:B------:R-:W-:Y:S02]  /*2cc0*/  USEL UR7, URZ, 0x1, UP0 ;  /* 0x00000001ff077887 */ /* 0x000fe40008000000 */
[----:B------:R-:W-:-:S04]  /*2cd0*/  USEL UR4, UR4, URZ, UP0 ;  /* 0x000000ff04047287 */ /* 0x000fc80008000000 */
[----:B------:R-:W-:Y:S01]  /*2ce0*/  ULEA UR4, UR4, UR37, 0x3 ;  /* 0x0000002504047291 */ /* 0x000fe2000f8e18ff */
[----:B-1----:R-:W-:-:S04]  /*2cf0*/  LOP3.LUT R3, R12, UR7, RZ, 0x3c, !PT ;  /* 0x000000070c037c12 */ /* 0x002fc8000f8e3cff */
[----:B------:R-:W-:-:S04]  /*2d00*/  SHF.L.U32 R0, R3, 0x1f, RZ ;  /* 0x0000001f03007819 */ /* 0x000fc800000006ff */
[----:B------:R-:W1:Y:S02]  /*2d10*/  SYNCS.PHASECHK.TRANS64 P0, [UR4+0x90], R0 ;  /* 0x00009000ff0075a7 */ /* 0x000e640008001004 */
[----:B-1----:R-:W-:Y:S05]  /*2d20*/  @P0 EXIT ;  /* 0x000000000000094d */ /* 0x002fea0003800000 */
[----:B------:R-:W-:Y:S02]  /*2d30*/  SHF.L.U32 R3, R3, 0x1f, RZ ;  /* 0x0000001f03037819 */ /* 0x000fe400000006ff */
[----:B------:R-:W-:-:S07]  /*2d40*/  MOV R0, UR4 ;  /* 0x0000000400007c02 */ /* 0x000fce0008000f00 */
.L_x_54:
[----:B-1----:R1:W2:Y:S02]  /*2d50*/  SYNCS.PHASECHK.TRANS64.TRYWAIT P0, [R0+URZ+0x90], R3 ;  /* 0x00009003000075a7 */ /* 0x0022a400080011ff */
[----:B--2---:R-:W-:Y:S05]  /*2d60*/  @!P0 NANOSLEEP.SYNCS 0x989680 ;  /* 0x009896800000895d */ /* 0x004fea0003900000 */
[----:B------:R-:W2:Y:S02]  /*2d70*/  @!P0 SYNCS.PHASECHK.TRANS64 P0, [R0+URZ+0x90], R3 ;  /* 0x00009003000085a7 */ /* 0x000ea400080010ff */
[----:B--2---:R-:W-:Y:S05]  /*2d80*/  @P0 EXIT ;  /* 0x000000000000094d */ /* 0x004fea0003800000 */
[----:B------:R-:W-:Y:S05]  /*2d90*/  BRA `(.L_x_54) ;  /* 0xfffffffc00ec7947 */ /* 0x000fea000383ffff */
.L_x_47:
[----:B------:R-:W-:Y:S05]  /*2da0*/  BRA.U UP4, `(.L_x_55) ;  /* 0x0000001104a07547 */ /* 0x000fea000b800000 */
[----:B------:R-:W-:Y:S01]  /*2db0*/  UMOV UR6, 0x40 ;  /* 0x0000004000067882 */ /* 0x000fe20000000000 */
[----:B------:R-:W-:Y:S01]  /*2dc0*/  NOP ;  /* 0x0000000000007918 */ /* 0x000fe20000000000 */
[----:B------:R-:W-:Y:S01]  /*2dd0*/  ULEA UR6, UR37, UR6, 0x18 ;  /* 0x0000000625067291 */ /* 0x000fe2000f8ec0ff */
[----:B------:R-:W-:Y:S02]  /*2de0*/  UMOV UR7, 0x400 ;  /* 0x0000040000077882 */ /* 0x000fe40000000000 */
[----:B------:R-:W-:-:S06]  /*2df0*/  ULEA UR37, UR37, UR7, 0x18 ;  /* 0x0000000725257291 */ /* 0x000fcc000f8ec0ff */
[----:B------:R-:W1:Y:S02]  /*2e00*/  LDS.U8 R2, [UR6+0x1c] ;  /* 0x00001c06ff027984 */ /* 0x000e640008000000 */
[----:B-1----:R-:W-:-:S13]  /*2e10*/  ISETP.NE.AND P0, PT, R2, RZ, PT ;  /* 0x000000ff0200720c */ /* 0x002fda0003f05270 */
[----:B------:R-:W-:Y:S05]  /*2e20*/  @P0 BRA `(.L_x_56) ;  /* 0x0000000400080947 */ /* 0x000fea0003800000 */
[----:B------:R-:W-:Y:S02]  /*2e30*/  UISETP.NE.U32.AND UP0, UPT, UR5, 0x1, UPT ;  /* 0x000000010500788c */ /* 0x000fe4000bf05070 */
[----:B------:R-:W-:-:S07]  /*2e40*/  UIADD3 UR8, UPT, UPT, UR6, 0x8, URZ ;  /* 0x0000000806087890 */ /* 0x000fce000fffe0ff */
[----:B------:R-:W-:Y:S05]  /*2e50*/  BRA.U !UP0, `(.L_x_57) ;  /* 0x00000001089c7547 */ /* 0x000fea000b800000 */
[----:B------:R-:W-:Y:S01]  /*2e60*/  ELECT P0, URZ, PT ;  /* 0x0000000000ff782f */ /* 0x000fe20003800000 */
[----:B------:R-:W-:-:S12]  /*2e70*/  BSSY B0, `(.L_x_57) ;  /* 0x0000025000007945 */ /* 0x000fd80003800000 */
[----:B------:R-:W-:Y:S05]  /*2e80*/  @!P0 BRA `(.L_x_58) ;  /* 0x00000000008c8947 */ /* 0x000fea0003800000 */
[----:B------:R-:W-:-:S05]  /*2e90*/  UMOV UR7, 0x10 ;  /* 0x0000001000077882 */ /* 0x000fca0000000000 */
[----:B------:R-:W-:Y:S04]  /*2ea0*/  DEPBAR.LE SB1, 0x36 ;  /* 0x00009d800000791a */ /* 0x000fe80000000000 */
[----:B------:R-:W1:Y:S02]  /*2eb0*/  UTCATOMSWS.2CTA.FIND_AND_SET.ALIGN UP1, UR7, UR7 ;  /* 0x00000007000775e3 */ /* 0x000e640008220800 */
[----:B-1----:R-:W-:Y:S01]  /*2ec0*/  MOV R11, UR7 ;  /* 0x00000007000b7c02 */ /* 0x002fe20008000f00 */
[----:B------:R-:W-:Y:S06]  /*2ed0*/  BRA.U UP1, `(.L_x_59) ;  /* 0x0000000101187547 */ /* 0x000fec000b800000 */
.L_x_60:
[----:B------:R-:W-:Y:S05]  /*2ee0*/  NANOSLEEP 0x64 ;  /* 0x000000640000795d */ /* 0x000fea0003800000 */
[----:B------:R-:W-:-:S05]  /*2ef0*/  UMOV UR7, 0x10 ;  /* 0x0000001000077882 */ /* 0x000fca0000000000 */
[----:B------:R-:W-:Y:S04]  /*2f00*/  DEPBAR.LE SB1, 0x36 ;  /* 0x00009d800000791a */ /* 0x000fe80000000000 */
[----:B------:R-:W1:Y:S02]  /*2f10*/  UTCATOMSWS.2CTA.FIND_AND_SET.ALIGN UP1, UR7, UR7 ;  /* 0x00000007000775e3 */ /* 0x000e640008220800 */
[----:B-1----:R-:W-:Y:S01]  /*2f20*/  MOV R11, UR7 ;  /* 0x00000007000b7c02 */ /* 0x002fe20008000f00 */
[----:B------:R-:W-:Y:S05]  /*2f30*/  BRA.U !UP1, `(.L_x_60) ;  /* 0xfffffffd09e87547 */ /* 0x000fea000b83ffff */
.L_x_59:
[----:B------:R-:W1:Y:S01]  /*2f40*/  LDS R5, [UR6+0x10] ;  /* 0x00001006ff057984 */ /* 0x000e620008000800 */
[----:B------:R-:W-:Y:S01]  /*2f50*/  IMAD.U32 R3, RZ, RZ, UR37 ;  /* 0x00000025ff037e24 */ /* 0x000fe2000f8e00ff */
[----:B------:R-:W-:-:S03]  /*2f60*/  MOV R2, UR4 ;  /* 0x0000000400027c02 */ /* 0x000fc60008000f00 */
[----:B------:R-:W-:Y:S01]  /*2f70*/  VIADD R3, R3, 0x130 ;  /* 0x0000013003037836 */ /* 0x000fe20000000000 */
[----:B-1----:R-:W-:-:S04]  /*2f80*/  SHF.L.U32 R5, R5, 0x1f, RZ ;  /* 0x0000001f05057819 */ /* 0x002fc800000006ff */
[----:B------:R-:W1:Y:S02]  /*2f90*/  SYNCS.PHASECHK.TRANS64.TRYWAIT P0, [UR6+0x8], R5 ;  /* 0x00000805ff0075a7 */ /* 0x000e640008001106 */
[----:B-1----:R-:W-:Y:S05]  /*2fa0*/  @P0 BRA `(.L_x_61) ;  /* 0x0000000000080947 */ /* 0x002fea0003800000 */
[----:B------:R-:W1:Y:S02]  /*2fb0*/  SYNCS.PHASECHK.TRANS64.TRYWAIT P0, [UR6+0x8], R5 ;  /* 0x00000805ff0075a7 */ /* 0x000e640008001106 */
[----:B-1----:R-:W-:Y:S05]  /*2fc0*/  @!P0 BRA `(.L_x_62) ;  /* 0x0000004800508947 */ /* 0x002fea0003800000 */
.L_x_61:
[----:B-1----:R-:W-:Y:S01]  /*2fd0*/  HFMA2 R4, -RZ, RZ, 0, 5.9604644775390625e-08 ;  /* 0x00000001ff047431 */ /* 0x002fe200000001ff */
[----:B------:R-:W-:Y:S01]  /*2fe0*/  UPRMT UR7, UR4, 0x654, UR8 ;  /* 0x0000065404077896 */ /* 0x000fe20008000008 */
[----:B------:R-:W-:Y:S01]  /*2ff0*/  IMAD.MOV.U32 R6, RZ, RZ, 0xffff ;  /* 0x0000ffffff067424 */ /* 0x000fe200078e00ff */
[----:B------:R-:W-:Y:S01]  /*3000*/  PRMT R2, R2, 0x654, R3 ;  /* 0x0000065402027816 */ /* 0x000fe20000000003 */
[----:B------:R-:W-:Y:S02]  /*3010*/  IMAD.MOV.U32 R5, RZ, RZ, 0x4 ;  /* 0x00000004ff057424 */ /* 0x000fe400078e00ff */
[----:B------:R-:W-:Y:S01]  /*3020*/  IMAD.SHL.U32 R9, R11, 0x20, RZ ;  /* 0x000000200b097824 */ /* 0x000fe200078e00ff */
[----:B------:R-:W-:Y:S02]  /*3030*/  MOV R3, UR7 ;  /* 0x0000000700037c02 */ /* 0x000fe40008000f00 */
[-C--:B------:R-:W-:Y:S01]  /*3040*/  SHF.L.U32 R7, R6, R11.reuse, RZ ;  /* 0x0000000b06077219 */ /* 0x080fe200000006ff */
[----:B------:R1:W-:Y:S01]  /*3050*/  SYNCS.ARRIVE.TRANS64.RED RZ, [UR7], R5 ;  /* 0x00000005ffff79a7 */ /* 0x0003e20008000407 */
[----:B------:R-:W-:Y:S01]  /*3060*/  SHF.L.U32 R6, R4, R11, RZ ;  /* 0x0000000b04067219 */ /* 0x000fe200000006ff */
[----:B------:R1:W-:Y:S04]  /*3070*/  STS [UR37+0x130], R9 ;  /* 0x00013009ff007988 */ /* 0x0003e80008000825 */
[----:B------:R1:W-:Y:S04]  /*3080*/  STAS [R2.64], R11 ;  /* 0x0000000b02007dbd */ /* 0x0003e8000c0008ff */
[----:B------:R1:W-:Y:S04]  /*3090*/  ATOMS.OR RZ, [UR6+0x14], R7 ;  /* 0x00001407ffff798c */ /* 0x0003e8000b000006 */
[----:B------:R1:W-:Y:S04]  /*30a0*/  ATOMS.OR RZ, [UR6+0x18], R6 ;  /* 0x00001806ffff798c */ /* 0x0003e8000b000006 */
[----:B------:R1:W-:Y:S02]  /*30b0*/  ATOMS.XOR RZ, [UR6+0x10], R4 ;  /* 0x00001004ffff798c */ /* 0x0003e4000b800006 */
.L_x_58:
[----:B------:R-:W-:Y:S05]  /*30c0*/  BSYNC B0 ;  /* 0x0000000000007941 */ /* 0x000fea0003800000 */
.L_x_57:
[----:B------:R-:W-:Y:S05]  /*30d0*/  BRA.U UP0, `(.L_x_63) ;  /* 0x00000001006c7547 */ /* 0x000fea000b800000 */
[----:B------:R-:W-:-:S03]  /*30e0*/  UMOV UR7, 0xffffffff ;  /* 0xffffffff00077882 */ /* 0x000fc60000000000 */
[----:B------:R-:W-:Y:S05]  /*30f0*/  BRA.DIV UR7, `(.L_x_64) ;  /* 0x0000004a071c7947 */ /* 0x000fea000b800000 */
[----:B------:R-:W-:-:S13]  /*3100*/  ELECT P6, URZ, PT ;  /* 0x0000000000ff782f */ /* 0x000fda00038c0000 */
.L_x_150:
[----:B------:R-:W-:Y:S05]  /*3110*/  @!P6 BRA `(.L_x_63) ;  /* 0x00000000005ce947 */ /* 0x000fea0003800000 */
[----:B-1----:R-:W1:Y:S02]  /*3120*/  LDS R3, [UR6+0x10] ;  /* 0x00001006ff037984 */ /* 0x002e640008000800 */
[----:B-1----:R-:W-:-:S04]  /*3130*/  SHF.L.U32 R3, R3, 0x1f, RZ ;  /* 0x0000001f03037819 */ /* 0x002fc800000006ff */
[----:B------:R-:W1:Y:S02]  /*3140*/  SYNCS.PHASECHK.TRANS64.TRYWAIT P0, [UR6+0x8], R3 ;  /* 0x00000803ff0075a7 */ /* 0x000e640008001106 */
[----:B-1----:R-:W-:Y:S05]  /*3150*/  @P0 BRA `(.L_x_65) ;  /* 0x0000000000080947 */ /* 0x002fea0003800000 */
[----:B------:R-:W1:Y:S02]  /*3160*/  SYNCS.PHASECHK.TRANS64.TRYWAIT P0, [UR6+0x8], R3 ;  /* 0x00000803ff0075a7 */ /* 0x000e640008001106 */
[----:B-1----:R-:W-:Y:S05]  /*3170*/  @!P0 BRA `(.L_x_66) ;  /* 0x00000048001c8947 */ /* 0x002fea0003800000 */
.L_x_65:
[----:B------:R-:W2:Y:S01]  /*3180*/  LDS R5, [UR37+0x130] ;  /* 0x00013025ff057984 */ /* 0x000ea20008000800 */
[----:B-1----:R-:W-:Y:S02]  /*3190*/  HFMA2 R2, -RZ, RZ, 0, 5.9604644775390625e-08 ;  /* 0x00000001ff027431 */ /* 0x002fe400000001ff */
[----:B------:R-:W-:Y:S01]  /*31a0*/  IMAD.MOV.U32 R3, RZ, RZ, 0xffff ;  /* 0x0000ffffff037424 */ /* 0x000fe200078e00ff */
[----:B------:R-:W-:Y:S01]  /*31b0*/  UPRMT UR7, UR4, 0x654, UR8 ;  /* 0x0000065404077896 */ /* 0x000fe20008000008 */
[----:B--2---:R-:W-:-:S03]  /*31c0*/  IMAD.SHL.U32 R4, R5, 0x20, RZ ;  /* 0x0000002005047824 */ /* 0x004fc600078e00ff */
[-C--:B------:R-:W-:Y:S02]  /*31d0*/  SHF.L.U32 R3, R3, R5.reuse, RZ ;  /* 0x0000000503037219 */ /* 0x080fe400000006ff */
[----:B------:R-:W-:Y:S01]  /*31e0*/  SHF.L.U32 R5, R2, R5, RZ ;  /* 0x0000000502057219 */ /* 0x000fe200000006ff */
[----:B------:R2:W-:Y:S04]  /*31f0*/  STS [UR37+0x130], R4 ;  /* 0x00013004ff007988 */ /* 0x0005e80008000825 */
[----:B------:R2:W-:Y:S04]  /*3200*/  ATOMS.OR RZ, [UR6+0x14], R3 ;  /* 0x00001403ffff798c */ /* 0x0005e8000b000006 */
[----:B------:R2:W-:Y:S01]  /*3210*/  ATOMS.OR RZ, [UR6+0x18], R5 ;  /* 0x00001805ffff798c */ /* 0x0005e2000b000006 */
[----:B------:R-:W-:Y:S03]  /*3220*/  SYNCS.ARRIVE.TRANS64.RED.A1T0 RZ, [UR7], RZ ;  /* 0x000000ffffff79a7 */ /* 0x000fe60008100407 */
[----:B------:R2:W-:Y:S01]  /*3230*/  ATOMS.XOR RZ, [UR6+0x10], R2 ;  /* 0x00001002ffff798c */ /* 0x0005e2000b800006 */
[----:B------:R-:W-:Y:S05]  /*3240*/  BRA `(.L_x_63) ;  /* 0x0000000000107947 */ /* 0x000fea0003800000 */
.L_x_56:
[----:B------:R-:W-:-:S05]  /*3250*/  MOV R2, 0xffffffff ;  /* 0xffffffff00027802 */ /* 0x000fca0000000f00 */
[----:B------:R1:W-:Y:S02]  /*3260*/  STS [UR37+0x130], R2 ;  /* 0x00013002ff007988 */ /* 0x0003e40008000825 */
[----:B-1----:R-:W-:Y:S02]  /*3270*/  MOV R2, 0x3290 ;  /* 0x0000329000027802 */ /* 0x002fe40000000f00 */
[----:B-----5:R-:W-:Y:S05]  /*3280*/  CALL.REL.NOINC `($__internal_1_$__cuda_sm10x_tcgen05_guardrail_trap_phase_invalid_during_alloc) ;  /* 0x0000004c007c7944 */ /* 0x020fea0003c00000 */
.L_x_63:
[----:B------:R-:W-:Y:S05]  /*3290*/  WARPSYNC.ALL ;  /* 0x0000000000007948 */ /* 0x000fea0003800000 */
[----:B------:R-:W3:Y:S01]  /*32a0*/  S2UR UR8, SR_CgaCtaId ;  /* 0x00000000000879c3 */ /* 0x000ee20000008800 */
[----:B------:R-:W-:Y:S01]  /*32b0*/  UMOV UR6, 0x400 ;  /* 0x0000040000067882 */ /* 0x000fe20000000000 */
[----:B------:R-:W-:-:S06]  /*32c0*/  NOP ;  /* 0x0000000000007918 */ /* 0x000fcc0000000000 */
[----:B------:R-:W-:Y:S06]  /*32d0*/  BAR.ARV 0x6, 0xa0 ;  /* 0x0182800000007b1d */ /* 0x000fec0000002000 */
[----:B------:R-:W-:Y:S01]  /*32e0*/  LOP3.LUT R0, R0, 0xffff, RZ, 0xc0, !PT ;  /* 0x0000ffff00007812 */ /* 0x000fe200078ec0ff */
[----:B-1----:R-:W-:Y:S01]  /*32f0*/  IMAD.MOV.U32 R9, RZ, RZ, 0x1 ;  /* 0x00000001ff097424 */ /* 0x002fe200078e00ff */
[----:B------:R-:W-:Y:S01]  /*3300*/  LOP3.LUT R8, R8, 0xffff, RZ, 0xc0, !PT ;  /* 0x0000ffff08087812 */ /* 0x000fe200078ec0ff */
[----:B------:R-:W-:Y:S01]  /*3310*/  UMOV UR22, URZ ;  /* 0x000000ff00167c82 */ /* 0x000fe20008000000 */
[----:B------:R-:W-:Y:S01]  /*3320*/  R2UR UR12, R0 ;  /* 0x00000000000c72ca */ /* 0x000fe200000e0000 */
[----:B------:R-:W-:Y:S01]  /*3330*/  UMOV UR21, URZ ;  /* 0x000000ff00157c82 */ /* 0x000fe20008000000 */
[----:B------:R-:W-:Y:S01]  /*3340*/  R2UR UR13, R8 ;  /* 0x00000000080d72ca */ /* 0x000fe200000e0000 */
[----:B------:R-:W-:Y:S01]  /*3350*/  IMAD.MOV.U32 R8, RZ, RZ, RZ ;  /* 0x000000ffff087224 */ /* 0x000fe200078e00ff */
[----:B------:R-:W-:Y:S01]  /*3360*/  UMOV UR20, URZ ;  /* 0x000000ff00147c82 */ /* 0x000fe20008000000 */
[----:B------:R-:W-:-:S02]  /*3370*/  UISETP.NE.AND UP2, UPT, UR5, URZ, UPT ;  /* 0x000000ff0500728c */ /* 0x000fc4000bf45270 */
[----:B---3--:R-:W-:Y:S01]  /*3380*/  ULEA UR8, UR8, UR6, 0x18 ;  /* 0x0000000608087291 */ /* 0x008fe2000f8ec0ff */
[----:B------:R-:W1:Y:S03]  /*3390*/  LDCU UR6, c[0x0][0x38c] ;  /* 0x00007180ff0677ac */ /* 0x000e660008000800 */
[----:B------:R-:W-:Y:S02]  /*33a0*/  UIADD3 UR14, UPT, UPT, UR8, 0x3300, URZ ;  /* 0x00003300080e7890 */ /* 0x000fe4000fffe0ff */
[----:B------:R-:W-:-:S03]  /*33b0*/  UIADD3 UR15, UPT, UPT, UR8, 0x7300, URZ ;  /* 0x00007300080f7890 */ /* 0x000fc6000fffe0ff */
[----:B--2---:R-:W2:Y:S01]  /*33c0*/  LDS R2, [UR8+0x130] ;  /* 0x00013008ff027984 */ /* 0x004ea20008000800 */
[----:B------:R-:W-:Y:S02]  /*33d0*/  USHF.R.U32.HI UR14, URZ, 0x4, UR14 ;  /* 0x00000004ff0e7899 */ /* 0x000fe4000801160e */
[----:B------:R-:W-:Y:S02]  /*33e0*/  USHF.R.U32.HI UR15, URZ, 0x4, UR15 ;  /* 0x00000004ff0f7899 */ /* 0x000fe4000801160f */
[----:B------:R-:W-:Y:S02]  /*33f0*/  ULOP3.LUT UR14, UR14, 0x3fff, URZ, 0xc0, !UPT ;  /* 0x00003fff0e0e7892 */ /* 0x000fe4000f8ec0ff */
[----:B------:R-:W-:Y:S02]  /*3400*/  ULOP3.LUT UR15, UR15, 0x3fff, URZ, 0xc0, !UPT ;  /* 0x00003fff0f0f7892 */ /* 0x000fe4000f8ec0ff */
[----:B------:R-:W-:Y:S02]  /*3410*/  ULOP3.LUT UR14, UR14, 0x10000, URZ, 0xfc, !UPT ;  /* 0x000100000e0e7892 */ /* 0x000fe4000f8efcff */
[----:B-1----:R-:W-:-:S02]  /*3420*/  UIADD3 UR6, UPT, UPT, UR6, 0x1f, URZ ;  /* 0x0000001f06067890 */ /* 0x002fc4000fffe0ff */
[----:B------:R-:W-:Y:S02]  /*3430*/  ULOP3.LUT UR15, UR15, 0x10000, URZ, 0xfc, !UPT ;  /* 0x000100000f0f7892 */ /* 0x000fe4000f8efcff */
[----:B------:R-:W-:Y:S01]  /*3440*/  USHF.R.S32.HI UR7, URZ, 0x1f, UR6 ;  /* 0x0000001fff077899 */ /* 0x000fe20008011406 */
[----:B------:R-:W-:Y:S01]  /*3450*/  UMOV UR28, 0x0 ;  /* 0x00000000001c7882 */ /* 0x000fe20000000000 */
[----:B------:R-:W-:Y:S02]  /*3460*/  UMOV UR29, 0x8100010 ;  /* 0x08100010001d7882 */ /* 0x000fe40000000000 */
[----:B------:R-:W-:Y:S01]  /*3470*/  ULEA.HI UR7, UR7, UR6, URZ, 0x5 ;  /* 0x0000000607077291 */ /* 0x000fe2000f8f28ff */
[----:B------:R-:W-:Y:S01]  /*3480*/  UMOV UR26, 0x0 ;  /* 0x00000000001a7882 */ /* 0x000fe20000000000 */
[----:B------:R-:W-:Y:S02]  /*3490*/  UMOV UR27, 0x8100010 ;  /* 0x08100010001b7882 */ /* 0x000fe40000000000 */
[----:B------:R-:W-:-:S04]  /*34a0*/  USHF.R.S32.HI UR7, URZ, 0x5, UR7 ;  /* 0x00000005ff077899 */ /* 0x000fc80008011407 */
[----:B------:R-:W-:-:S04]  /*34b0*/  UISETP.LT.AND UP0, UPT, UR7, 0x1, UPT ;  /* 0x000000010700788c */ /* 0x000fc8000bf01270 */
[----:B------:R-:W-:Y:S01]  /*34c0*/  USEL UR23, UR7, 0x1, !UP0 ;  /* 0x0000000107177887 */ /* 0x000fe2000c000000 */
[----:B--2---:R-:W-:Y:S02]  /*34d0*/  R2UR UR24, R2 ;  /* 0x00000000021872ca */ /* 0x004fe400000e0000 */
[----:B------:R-:W-:-:S13]  /*34e0*/  CS2R R2, SRZ ;  /* 0x0000000000027805 */ /* 0x000fda000001ff00 */
.L_x_74:
[C---:B------:R-:W-:Y:S02]  /*34f0*/  LEA R0, R8.reuse, UR8, 0x3 ;  /* 0x0000000808007c11 */ /* 0x040fe4000f8e18ff */
[----:B------:R-:W-:Y:S02]  /*3500*/  SHF.L.U32 R5, R3, 0x1f, RZ ;  /* 0x0000001f03057819 */ /* 0x000fe400000006ff */
[----:B------:R-:W-:Y:S02]  /*3510*/  LEA R4, R8, UR8, 0x4 ;  /* 0x0000000808047c11 */ /* 0x000fe4000f8e20ff */
[----:B------:R-:W1:Y:S02]  /*3520*/  SYNCS.PHASECHK.TRANS64.TRYWAIT P0, [R0+URZ+0x80], R5 ;  /* 0x00008005000075a7 */ /* 0x000e6400080011ff */
[----:B-1-34-:R-:W-:Y:S05]  /*3530*/  @!P0 BRA `(.L_x_67) ;  /* 0x0000004400448947 */ /* 0x01afea0003800000 */
.L_x_151:
[----:B-1----:R-:W1:Y:S01]  /*3540*/  LDS.128 R4, [R4+0x110] ;  /* 0x0001100004047984 */ /* 0x002e620000000c00 */
[----:B------:R-:W-:Y:S02]  /*3550*/  VIADD R0, R0, 0x90 ;  /* 0x0000009000007836 */ /* 0x000fe40000000000 */
[----:B------:R-:W-:Y:S01]  /*3560*/  VIADD R8, R8, 0x1 ;  /* 0x0000000108087836 */ /* 0x000fe20000000000 */
[----:B------:R-:W-:Y:S01]  /*3570*/  @!PT LDS RZ, [RZ] ;  /* 0x00000000fffff984 */ /* 0x000fe20000000800 */
[----:B------:R-:W-:Y:S01]  /*3580*/  @!PT LDS RZ, [RZ] ;  /* 0x00000000fffff984 */ /* 0x000fe20000000800 */
[----:B------:R-:W-:Y:S01]  /*3590*/  @!PT LDS RZ, [RZ] ;  /* 0x00000000fffff984 */ /* 0x000fe20000000800 */
[----:B------:R-:W-:Y:S01]  /*35a0*/  @!PT LDS RZ, [RZ] ;  /* 0x00000000fffff984 */ /* 0x000fe20000000800 */
[----:B------:R2:W-:Y:S06]  /*35b0*/  MEMBAR.ALL.CTA ;  /* 0x0000000000007992 */ /* 0x0005ec0000008000 */
[----:B--2---:R-:W2:Y:S01]  /*35c0*/  FENCE.VIEW.ASYNC.S ;  /* 0x00000000000073c6 */ /* 0x004ea20000000000 */
[----:B------:R-:W-:-:S04]  /*35d0*/  PRMT R0, RZ, 0x654, R0 ;  /* 0x00000654ff007816 */ /* 0x000fc80000000000 */
[----:B--2---:R2:W-:Y:S01]  /*35e0*/  SYNCS.ARRIVE.TRANS64.RED.A1T0 RZ, [R0+URZ], RZ ;  /* 0x000000ff00ff79a7 */ /* 0x0045e200081004ff */
[----:B-1----:R-:W-:Y:S01]  /*35f0*/  LOP3.LUT P1, RZ, R6, 0x1, RZ, 0xc0, !PT ;  /* 0x0000000106ff7812 */ /* 0x002fe2000782c0ff */
[----:B--2---:R-:W-:-:S12]  /*3600*/  BRA.U UP2, `(.L_x_68) ;  /* 0x0000000102e07547 */ /* 0x004fd8000b800000 */
[----:B------:R-:W1:Y:S01]  /*3610*/  LDCU UR6, c[0x0][0x38c] ;  /* 0x00007180ff0677ac */ /* 0x000e620008000800 */
[----:B------:R-:W-:Y:S02]  /*3620*/  PLOP3.LUT P2, PT, PT, PT, PT, 0x80, 0x8 ;  /* 0x000000000008781c */ /* 0x000fe40003f4f070 */
[----:B------:R-:W-:Y:S01]  /*3630*/  SHF.L.U32 R5, R9, 0x1f, RZ ;  /* 0x0000001f09057819 */ /* 0x000fe200000006ff */
[----:B------:R-:W-:Y:S02]  /*3640*/  ULEA UR10, UR22, UR8, 0x3 ;  /* 0x00000008160a7291 */ /* 0x000fe4000f8e18ff */
[----:B------:R-:W-:Y:S02]  /*3650*/  ULEA UR11, UR22, UR24, 0x5 ;  /* 0x00000018160b7291 */ /* 0x000fe4000f8e28ff */
[----:B-1----:R-:W-:-:S06]  /*3660*/  UISETP.GE.AND UP0, UPT, UR6, 0x1, UPT ;  /* 0x000000010600788c */ /* 0x002fcc000bf06270 */
[----:B------:R-:W-:-:S05]  /*3670*/  PLOP3.LUT P0, PT, PT, PT, UP0, 0x80, 0x8 ;  /* 0x000000000008781c */ /* 0x000fca0003f0f008 */
[----:B------:R-:W-:-:S08]  /*3680*/  @UP0 ULEA UR6, UR21, UR8, 0x3 ;  /* 0x0000000815060291 */ /* 0x000fd0000f8e18ff */
[----:B------:R-:W-:-:S04]  /*3690*/  @P0 SHF.L.U32 R0, R2, 0x1f, RZ ;  /* 0x0000001f02000819 */ /* 0x000fc800000006ff */
[----:B------:R1:W2:Y:S01]  /*36a0*/  @P0 SYNCS.PHASECHK.TRANS64.TRYWAIT P2, [UR6], R0 ;  /* 0x00000000ff0005a7 */ /* 0x0002a20008041106 */
[----:B------:R-:W3:Y:S02]  /*36b0*/  SYNCS.PHASECHK.TRANS64.TRYWAIT P0, [UR10+0xc0], R5 ;  /* 0x0000c005ff0075a7 */ /* 0x000ee4000800110a */
[----:B-123--:R-:W-:Y:S05]  /*36c0*/  @!P0 BRA `(.L_x_69) ;  /* 0x0000004000f48947 */ /* 0x00efea0003800000 */
.L_x_153:
[----:B------:R-:W-:Y:S01]  /*36d0*/  UMOV UR19, UR20 ;  /* 0x0000001400137c82 */ /* 0x000fe20008000000 */
[----:B------:R-:W-:Y:S05]  /*36e0*/  BRA.U !UP0, `(.L_x_70) ;  /* 0x0000000108987547 */ /* 0x000fea000b800000 */
[----:B------:R-:W-:Y:S02]  /*36f0*/  UIADD3 UR19, UPT, UPT, UR23, UR20, URZ ;  /* 0x0000001417137290 */ /* 0x000fe4000fffe0ff */
[----:B------:R-:W-:Y:S01]  /*3700*/  UPLOP3.LUT UP3, UPT, UPT, UPT, UPT, 0x40, 0x4 ;  /* 0x000000000004789c */ /* 0x000fe20003f6e870 */
[----:B------:R-:W-:Y:S01]  /*3710*/  UMOV UR18, UR7 ;  /* 0x0000000700127c82 */ /* 0x000fe20008000000 */
[----:B------:R-:W-:-:S09]  /*3720*/  UMOV UR17, UR21 ;  /* 0x0000001500117c82 */ /* 0x000fd20008000000 */
.L_x_73:
[----:B--2---:R-:W-:Y:S01]  /*3730*/  ULEA UR9, UR17, UR8, 0x3 ;  /* 0x0000000811097291 */ /* 0x004fe2000f8e18ff */
[----:B---3--:R-:W-:Y:S11]  /*3740*/  @P2 BRA `(.L_x_71) ;  /* 0x00000000000c2947 */ /* 0x008ff60003800000 */
[----:B-1----:R-:W-:Y:S04]  /*3750*/  SHF.L.U32 R5, R2, 0x1f, RZ ;  /* 0x0000001f02057819 */ /* 0x002fe800000006ff */
[----:B------:R-:W1:Y:S02]  /*3760*/  SYNCS.PHASECHK.TRANS64.TRYWAIT P0, [UR9], R5 ;  /* 0x00000005ff0075a7 */ /* 0x000e640008001109 */
[----:B-1----:R-:W-:Y:S05]  /*3770*/  @!P0 BRA `(.L_x_72) ;  /* 0x0000004000e08947 */ /* 0x002fea0003800000 */
.L_x_71:
[----:B------:R-:W-:Y:S01]  /*3780*/  UISETP.NE.AND UP0, UPT, UR18, 0x1, UPT ;  /* 0x000000011200788c */ /* 0x000fe2000bf05270 */
[----:B------:R-:W-:Y:S01]  /*3790*/  PLOP3.LUT P2, PT, PT, PT, PT, 0x80, 0x8 ;  /* 0x000000000008781c */ /* 0x000fe20003f4f070 */
[----:B------:R-:W-:Y:S02]  /*37a0*/  UIADD3 UR21, UPT, UPT, UR17, 0x1, URZ ;  /* 0x0000000111157890 */ /* 0x000fe4000fffe0ff */
[----:B------:R-:W-:Y:S02]  /*37b0*/  ULEA UR30, UR17, UR15, 0x7 ;  /* 0x0000000f111e7291 */ /* 0x000fe4000f8e38ff */
[----:B------:R-:W-:Y:S01]  /*37c0*/  UISETP.NE.AND UP1, UPT, UR21, 0x4, UPT ;  /* 0x000000041500788c */ /* 0x000fe2000bf25270 */
[----:B------:R-:W-:Y:S01]  /*37d0*/  PLOP3.LUT P0, PT, PT, PT, UP0, 0x80, 0x8 ;  /* 0x000000000008781c */ /* 0x000fe20003f0f008 */
[----:B------:R-:W-:Y:S02]  /*37e0*/  ULEA UR32, UR17, UR14, 0x8 ;  /* 0x0000000e11207291 */ /* 0x000fe4000f8e40ff */
[----:B------:R-:W-:Y:S02]  /*37f0*/  USEL UR16, URZ, 0x1, UP1 ;  /* 0x00000001ff107887 */ /* 0x000fe40008800000 */
[----:B------:R-:W-:Y:S02]  /*3800*/  USEL UR21, UR21, URZ, UP1 ;  /* 0x000000ff15157287 */ /* 0x000fe40008800000 */
[----:B------:R-:W-:Y:S02]  /*3810*/  UIADD3 UR36, UPT, UPT, UR30, 0x2, URZ ;  /* 0x000000021e247890 */ /* 0x000fe4000fffe0ff */
[----:B------:R-:W-:Y:S01]  /*3820*/  @UP0 ULEA UR6, UR21, UR8, 0x3 ;  /* 0x0000000815060291 */ /* 0x000fe2000f8e18ff */
[----:B------:R-:W-:Y:S01]  /*3830*/  LOP3.LUT R2, R2, UR16, RZ, 0x3c, !PT ;  /* 0x0000001002027c12 */ /* 0x000fe2000f8e3cff */
[----:B------:R-:W-:Y:S02]  /*3840*/  UIADD3 UR34, UPT, UPT, UR32, 0x2, URZ ;  /* 0x0000000220227890 */ /* 0x000fe4000fffe0ff */
[----:B------:R-:W-:Y:S01]  /*3850*/  UIADD3 UR9, UPT, UPT, UR9, 0x20, URZ ;  /* 0x0000002009097890 */ /* 0x000fe2000fffe0ff */
[----:B-1----:R-:W-:Y:S01]  /*3860*/  @P0 SHF.L.U32 R0, R2, 0x1f, RZ ;  /* 0x0000001f02000819 */ /* 0x002fe200000006ff */
[----:B------:R-:W-:Y:S01]  /*3870*/  UMOV UR31, 0x80004020 ;  /* 0x80004020001f7882 */ /* 0x000fe20000000000 */
[----:B------:R-:W-:Y:S01]  /*3880*/  UMOV UR33, 0x80004020 ;  /* 0x8000402000217882 */ /* 0x000fe20000000000 */
[----:B------:R-:W-:Y:S01]  /*3890*/  UMOV UR37, 0x80004020 ;  /* 0x8000402000257882 */ /* 0x000fe20000000000 */
[----:B------:R2:W3:Y:S01]  /*38a0*/  @P0 SYNCS.PHASECHK.TRANS64.TRYWAIT P2, [UR6], R0 ;  /* 0x00000000ff0005a7 */ /* 0x0004e20008041106 */
[----:B------:R-:W-:Y:S01]  /*38b0*/  UIADD3 UR20, UPT, UPT, UR20, 0x1, URZ ;  /* 0x0000000114147890 */ /* 0x000fe2000fffe0ff */
[----:B------:R2:W-:Y:S01]  /*38c0*/  UTCHMMA.2CTA gdesc[UR32], gdesc[UR30], tmem[UR11], tmem[UR28], idesc[UR29], UP3 ;  /* 0x00ff1c1e200075ea */ /* 0x0005e20009a0000b */
[----:B------:R-:W-:Y:S02]  /*38d0*/  UIADD3 UR18, UPT, UPT, UR18, -0x1, URZ ;  /* 0xffffffff12127890 */ /* 0x000fe4000fffe0ff */
[----:B------:R-:W-:Y:S02]  /*38e0*/  UISETP.NE.AND UP0, UPT, UR20, UR19, UPT ;  /* 0x000000131400728c */ /* 0x000fe4000bf05270 */
[----:B------:R-:W-:Y:S01]  /*38f0*/  UPLOP3.LUT UP3, UPT, UPT, UPT, UPT, 0x80, 0x8 ;  /* 0x000000000008789c */ /* 0x000fe20003f6f070 */
[----:B------:R-:W-:Y:S01]  /*3900*/  UMOV UR35, 0x80004020 ;  /* 0x8000402000237882 */ /* 0x000fe20000000000 */
[----:B------:R-:W-:Y:S01]  /*3910*/  UMOV UR17, UR21 ;  /* 0x0000001500117c82 */ /* 0x000fe20008000000 */
[----:B------:R2:W-:Y:S01]  /*3920*/  UTCHMMA.2CTA gdesc[UR34], gdesc[UR36], tmem[UR11], tmem[UR26], idesc[UR27], UPT ;  /* 0x00ff1a24220075ea */ /* 0x0005e2000ba0000b */
[----:B------:R2:W-:Y:S03]  /*3930*/  UTCBAR.2CTA.MULTICAST [UR9], URZ, UR13 ;  /* 0x000000ff090073e9 */ /* 0x0005e6000820080d */
[----:B------:R-:W-:Y:S05]  /*3940*/  BRA.U UP0, `(.L_x_73) ;  /* 0xfffffffd00787547 */ /* 0x000fea000b83ffff */
.L_x_70:
[----:B------:R-:W-:Y:S01]  /*3950*/  UIADD3 UR10, UPT, UPT, UR10, 0xa0, URZ ;  /* 0x000000a00a0a7890 */ /* 0x000fe2000fffe0ff */
[----:B------:R-:W-:-:S08]  /*3960*/  UMOV UR20, UR19 ;  /* 0x0000001300147c82 */ /* 0x000fd00008000000 */
[----:B------:R4:W-:Y:S01]  /*3970*/  UTCBAR.2CTA.MULTICAST [UR10], URZ, UR12 ;  /* 0x000000ff0a0073e9 */ /* 0x0009e2000820080c */
[----:B------:R-:W-:Y:S02]  /*3980*/  NOP ;  /* 0x0000000000007918 */ /* 0x000fe40000000000 */
.L_x_68:
[----:B------:R-:W-:Y:S01]  /*3990*/  UIADD3 UR22, UPT, UPT, UR22, 0x1, URZ ;  /* 0x0000000116167890 */ /* 0x000fe2000fffe0ff */
[----:B------:R-:W-:-:S03]  /*39a0*/  ISETP.NE.AND P0, PT, R8, 0x2, PT ;  /* 0x000000020800780c */ /* 0x000fc60003f05270 */
[----:B------:R-:W-:Y:S01]  /*39b0*/  UISETP.NE.AND UP0, UPT, UR22, 0x4, UPT ;  /* 0x000000041600788c */ /* 0x000fe2000bf05270 */
[----:B-12---:R-:W-:Y:S02]  /*39c0*/  SEL R0, RZ, 0x1, P0 ;  /* 0x00000001ff007807 */ /* 0x006fe40000000000 */
[----:B------:R-:W-:Y:S01]  /*39d0*/  SEL R8, R8, RZ, P0 ;  /* 0x000000ff08087207 */ /* 0x000fe20000000000 */
[----:B------:R-:W-:Y:S01]  /*39e0*/  USEL UR6, URZ, 0x1, UP0 ;  /* 0x00000001ff067887 */ /* 0x000fe20008000000 */
[----:B------:R-:W-:Y:S01]  /*39f0*/  LOP3.LUT R3, R3, R0, RZ, 0x3c, !PT ;  /* 0x0000000003037212 */ /* 0x000fe200078e3cff */
[----:B------:R-:W-:-:S04]  /*3a00*/  USEL UR22, UR22, URZ, UP0 ;  /* 0x000000ff16167287 */ /* 0x000fc80008000000 */
[----:B------:R-:W-:Y:S01]  /*3a10*/  LOP3.LUT R9, R9, UR6, RZ, 0x3c, !PT ;  /* 0x0000000609097c12 */ /* 0x000fe2000f8e3cff */
[----:B------:R-:W-:Y:S07]  /*3a20*/  @P1 BRA `(.L_x_74) ;  /* 0xfffffff800b01947 */ /* 0x000fee000383ffff */
[----:B------:R-:W1:Y:S01]  /*3a30*/  S2UR UR6, SR_CgaCtaId ;  /* 0x00000000000679c3 */ /* 0x000e620000008800 */
[----:B------:R-:W-:Y:S01]  /*3a40*/  ELECT P0, URZ, PT ;  /* 0x0000000000ff782f */ /* 0x000fe20003800000 */
[----:B------:R-:W-:Y:S01]  /*3a50*/  HFMA2 R0, -RZ, RZ, 0, 5.9604644775390625e-08 ;  /* 0x00000001ff007431 */ /* 0x000fe200000001ff */
[----:B------:R-:W-:-:S05]  /*3a60*/  UMOV UR7, 0x40 ;  /* 0x0000004000077882 */ /* 0x000fca0000000000 */
[----:B------:R-:W-:Y:S01]  /*3a70*/  UVIRTCOUNT.DEALLOC.SMPOOL 0x80 ;  /* 0x000000800000784c */ /* 0x000fe20000000000 */
[----:B------:R-:W-:Y:S02]  /*3a80*/  UISETP.NE.AND UP0, UPT, UR5, URZ, UPT ;  /* 0x000000ff0500728c */ /* 0x000fe4000bf05270 */
[----:B-1----:R-:W-:-:S09]  /*3a90*/  ULEA UR6, UR6, UR7, 0x18 ;  /* 0x0000000706067291 */ /* 0x002fd2000f8ec0ff */
[----:B------:R1:W-:Y:S01]  /*3aa0*/  @P0 STS.U8 [UR6+0x1c], R0 ;  /* 0x00001c00ff000988 */ /* 0x0003e20008000006 */
[----:B------:R-:W-:Y:S05]  /*3ab0*/  BRA.U UP0, `(.L_x_75) ;  /* 0x0000000100a07547 */ /* 0x000fea000b800000 */
[----:B------:R-:W-:Y:S01]  /*3ac0*/  UIADD3 UR5, UPT, UPT, UR8, 0xc0, URZ ;  /* 0x000000c008057890 */ /* 0x000fe2000fffe0ff */
[----:B------:R-:W-:-:S03]  /*3ad0*/  SHF.L.U32 R3, R9, 0x1f, RZ ;  /* 0x0000001f09037819 */ /* 0x000fc600000006ff */
[----:B------:R-:W-:-:S09]  /*3ae0*/  ULEA UR7, UR22, UR5, 0x3 ;  /* 0x0000000516077291 */ /* 0x000fd2000f8e18ff */
[----:B------:R-:W2:Y:S02]  /*3af0*/  SYNCS.PHASECHK.TRANS64.TRYWAIT P0, [UR7], R3 ;  /* 0x00000003ff0075a7 */ /* 0x000ea40008001107 */
[----:B--2---:R-:W-:Y:S05]  /*3b00*/  @!P0 BRA `(.L_x_76) ;  /* 0x0000004000148947 */ /* 0x004fea0003800000 */
.L_x_156:
[----:B------:R-:W-:-:S04]  /*3b10*/  UIADD3 UR9, UPT, UPT, UR22, 0x1, URZ ;  /* 0x0000000116097890 */ /* 0x000fc8000fffe0ff */
[----:B------:R-:W-:-:S04]  /*3b20*/  UISETP.NE.AND UP1, UPT, UR9, 0x4, UPT ;  /* 0x000000040900788c */ /* 0x000fc8000bf25270 */
[----:B----4-:R-:W-:Y:S02]  /*3b30*/  USEL UR10, URZ, 0x1, UP1 ;  /* 0x00000001ff0a7887 */ /* 0x010fe40008800000 */
[----:B------:R-:W-:-:S04]  /*3b40*/  USEL UR9, UR9, URZ, UP1 ;  /* 0x000000ff09097287 */ /* 0x000fc80008800000 */
[----:B------:R-:W-:Y:S01]  /*3b50*/  ULEA UR7, UR9, UR5, 0x3 ;  /* 0x0000000509077291 */ /* 0x000fe2000f8e18ff */
[----:B------:R-:W-:-:S04]  /*3b60*/  LOP3.LUT R2, R9, UR10, RZ, 0x3c, !PT ;  /* 0x0000000a09027c12 */ /* 0x000fc8000f8e3cff */
[----:B-1----:R-:W-:-:S04]  /*3b70*/  SHF.L.U32 R3, R2, 0x1f, RZ ;  /* 0x0000001f02037819 */ /* 0x002fc800000006ff */
[----:B------:R-:W1:Y:S02]  /*3b80*/  SYNCS.PHASECHK.TRANS64.TRYWAIT P0, [UR7], R3 ;  /* 0x00000003ff0075a7 */ /* 0x000e640008001107 */
[----:B-1----:R-:W-:Y:S05]  /*3b90*/  @!P0 BRA `(.L_x_77) ;  /* 0x0000004000088947 */ /* 0x002fea0003800000 */
.L_x_158:
        /* <DEDUP_REMOVED lines=9> */
.L_x_160:
[----:B------:R-:W-:-:S04]  /*3c30*/  UIADD3 UR9, UPT, UPT, UR9, 0x1, URZ ;  /* 0x0000000109097890 */ /* 0x000fc8000fffe0ff */
[----:B------:R-:W-:-:S04]  /*3c40*/  UISETP.NE.AND UP1, UPT, UR9, 0x4, UPT ;  /* 0x000000040900788c */ /* 0x000fc8000bf25270 */
[----:B------:R-:W-:Y:S02]  /*3c50*/  USEL UR7, URZ, 0x1, UP1 ;  /* 0x00000001ff077887 */ /* 0x000fe40008800000 */
[----:B------:R-:W-:-:S04]  /*3c60*/  USEL UR9, UR9, URZ, UP1 ;  /* 0x000000ff09097287 */ /* 0x000fc80008800000 */
[----:B------:R-:W-:Y:S01]  /*3c70*/  ULEA UR9, UR9, UR5, 0x3 ;  /* 0x0000000509097291 */ /* 0x000fe2000f8e18ff */
[----:B-1----:R-:W-:-:S04]  /*3c80*/  LOP3.LUT R3, R2, UR7, RZ, 0x3c, !PT ;  /* 0x0000000702037c12 */ /* 0x002fc8000f8e3cff */
[----:B------:R-:W-:Y:S01]  /*3c90*/  SHF.L.U32 R3, R3, 0x1f, RZ ;  /* 0x0000001f03037819 */ /* 0x000fe200000006ff */
[----:B------:R-:W-:-:S04]  /*3ca0*/  IMAD.U32 R0, RZ, RZ, UR9 ;  /* 0x00000009ff007e24 */ /* 0x000fc8000f8e00ff */
[----:B------:R1:W2:Y:S03]  /*3cb0*/  SYNCS.PHASECHK.TRANS64.TRYWAIT P0, [R0+URZ], R3 ;  /* 0x00000003000075a7 */ /* 0x0002a600080011ff */
[----:B--2---:R-:W-:Y:S05]  /*3cc0*/  @!P0 NANOSLEEP.SYNCS 0x989680 ;  /* 0x009896800000895d */ /* 0x004fea0003900000 */
[----:B------:R-:W2:Y:S02]  /*3cd0*/  @!P0 SYNCS.PHASECHK.TRANS64 P0, [R0+URZ], R3 ;  /* 0x00000003000085a7 */ /* 0x000ea400080010ff */
[----:B--2---:R-:W-:Y:S05]  /*3ce0*/  @P0 BRA `(.L_x_79) ;  /* 0x0000000000200947 */ /* 0x004fea0003800000 */
.L_x_80:
[----:B--2---:R2:W4:Y:S02]  /*3cf0*/  SYNCS.PHASECHK.TRANS64.TRYWAIT P0, [R0+URZ], R3 ;  /* 0x00000003000075a7 */ /* 0x00452400080011ff */
[----:B----4-:R-:W-:Y:S05]  /*3d00*/  @!P0 NANOSLEEP.SYNCS 0x989680 ;  /* 0x009896800000895d */ /* 0x010fea0003900000 */
[----:B------:R-:W4:Y:S02]  /*3d10*/  @!P0 SYNCS.PHASECHK.TRANS64 P0, [R0+URZ], R3 ;  /* 0x00000003000085a7 */ /* 0x000f2400080010ff */
[----:B----4-:R-:W-:Y:S05]  /*3d20*/  @!P0 BRA `(.L_x_80) ;  /* 0xfffffffc00f08947 */ /* 0x010fea000383ffff */
[----:B------:R-:W-:Y:S05]  /*3d30*/  BRA `(.L_x_79) ;  /* 0x00000000000c7947 */ /* 0x000fea0003800000 */
.L_x_75:
[----:B------:R-:W-:-:S04]  /*3d40*/  UIADD3 UR5, UPT, UPT, UR8, 0x100, URZ ;  /* 0x0000010008057890 */ /* 0x000fc8000fffe0ff */
[----:B------:R-:W-:-:S09]  /*3d50*/  UPRMT UR5, UR4, 0x654, UR5 ;  /* 0x0000065404057896 */ /* 0x000fd20008000005 */
[----:B------:R-:W-:Y:S03]  /*3d60*/  SYNCS.ARRIVE.TRANS64.RED.A1T0 RZ, [UR5], RZ ;  /* 0x000000ffffff79a7 */ /* 0x000fe60008100405 */
.L_x_79:
[----:B-12---:R-:W-:Y:S01]  /*3d70*/  SHF.L.U32 R3, RZ, 0x1f, RZ ;  /* 0x0000001fff037819 */ /* 0x006fe200000006ff */
[----:B------:R-:W-:Y:S01]  /*3d80*/  UIADD3 UR5, UPT, UPT, UR8, 0x100, URZ ;  /* 0x0000010008057890 */ /* 0x000fe2000fffe0ff */
[----:B------:R-:W-:Y:S02]  /*3d90*/  PLOP3.LUT P0, PT, PT, PT, UP0, 0x80, 0x8 ;  /* 0x000000000008781c */ /* 0x000fe40003f0f008 */
[----:B------:R-:W1:Y:S02]  /*3da0*/  SYNCS.PHASECHK.TRANS64.TRYWAIT P1, [UR8+0x100], R3 ;  /* 0x00010003ff0075a7 */ /* 0x000e640008021108 */
[----:B-1----:R-:W-:Y:S09]  /*3db0*/  @!P1 BRA `(.L_x_81) ;  /* 0x0000003c00b09947 */ /* 0x002ff20003800000 */
.L_x_162:
[----:B------:R-:W-:Y:S01]  /*3dc0*/  @!UP0 UPRMT UR5, UR4, 0x654, UR5 ;  /* 0x0000065404058896 */ /* 0x000fe20008000005 */
[----:B------:R-:W-:Y:S02]  /*3dd0*/  UMOV UR8, 0xffff ;  /* 0x0000ffff00087882 */ /* 0x000fe40000000000 */
[----:B------:R-:W-:-:S06]  /*3de0*/  UMOV UR4, 0x1 ;  /* 0x0000000100047882 */ /* 0x000fcc0000000000 */
[----:B------:R-:W-:Y:S01]  /*3df0*/  @!P0 SYNCS.ARRIVE.TRANS64.RED.A1T0 RZ, [UR5], RZ ;  /* 0x000000ffffff89a7 */ /* 0x000fe20008100405 */
[----:B------:R-:W-:Y:S01]  /*3e00*/  NOP ;  /* 0x0000000000007918 */ /* 0x000fe20000000000 */
[----:B-1----:R-:W1:Y:S01]  /*3e10*/  LDS R0, [UR6+0x14] ;  /* 0x00001406ff007984 */ /* 0x002e620008000800 */
[----:B------:R-:W-:-:S04]  /*3e20*/  ULOP3.LUT UR5, UR24, 0xffff, URZ, 0xc0, !UPT ;  /* 0x0000ffff18057892 */ /* 0x000fc8000f8ec0ff */
[----:B------:R-:W-:-:S04]  /*3e30*/  USHF.R.U32.HI UR5, URZ, 0x5, UR5 ;  /* 0x00000005ff057899 */ /* 0x000fc80008011605 */
[----:B------:R-:W-:Y:S02]  /*3e40*/  USHF.L.U32 UR8, UR8, UR5, URZ ;  /* 0x0000000508087299 */ /* 0x000fe400080006ff */
[----:B------:R-:W-:-:S04]  /*3e50*/  USHF.L.U32 UR4, UR4, UR5, URZ ;  /* 0x0000000504047299 */ /* 0x000fc800080006ff */
[----:B-1----:R-:W-:-:S04]  /*3e60*/  LOP3.LUT R0, R0, UR8, RZ, 0xc0, !PT ;  /* 0x0000000800007c12 */ /* 0x002fc8000f8ec0ff */
[----:B------:R-:W-:-:S13]  /*3e70*/  ISETP.NE.AND P0, PT, R0, UR8, PT ;  /* 0x0000000800007c0c */ /* 0x000fda000bf05270 */
[----:B------:R-:W-:Y:S05]  /*3e80*/  @P0 BRA `(.L_x_82) ;  /* 0x0000000000580947 */ /* 0x000fea0003800000 */
[----:B------:R-:W1:Y:S02]  /*3e90*/  LDS R0, [UR6+0x18] ;  /* 0x00001806ff007984 */ /* 0x000e640008000800 */
[----:B-1----:R-:W-:-:S04]  /*3ea0*/  LOP3.LUT R0, R0, UR4, RZ, 0xc0, !PT ;  /* 0x0000000400007c12 */ /* 0x002fc8000f8ec0ff */
[----:B------:R-:W-:-:S13]  /*3eb0*/  ISETP.NE.AND P0, PT, R0, UR4, PT ;  /* 0x0000000400007c0c */ /* 0x000fda000bf05270 */
[----:B------:R-:W-:Y:S05]  /*3ec0*/  @P0 BRA `(.L_x_83) ;  /* 0x00000000003c0947 */ /* 0x000fea0003800000 */
[----:B------:R-:W1:Y:S01]  /*3ed0*/  S2R R2, SR_LANEID ;  /* 0x0000000000027919 */ /* 0x000e620000000000 */
[----:B------:R-:W-:Y:S01]  /*3ee0*/  ULOP3.LUT UR8, URZ, UR8, URZ, 0x33, !UPT ;  /* 0x00000008ff087292 */ /* 0x000fe2000f8e33ff */
[----:B------:R-:W-:Y:S01]  /*3ef0*/  LOP3.LUT R4, RZ, UR4, RZ, 0x33, !PT ;  /* 0x00000004ff047c12 */ /* 0x000fe2000f8e33ff */
[----:B------:R-:W-:Y:S02]  /*3f00*/  VOTEU.ANY UR7, UPT, PT ;  /* 0x0000000000077886 */ /* 0x000fe400038e0100 */
[----:B------:R-:W-:Y:S01]  /*3f10*/  UFLO.U32 UR7, UR7 ;  /* 0x00000007000772bd */ /* 0x000fe200080e0000 */
[----:B------:R-:W2:Y:S01]  /*3f20*/  REDUX UR4, R4 ;  /* 0x00000000040473c4 */ /* 0x000ea20000000000 */
[----:B------:R-:W-:-:S06]  /*3f30*/  IMAD.U32 R0, RZ, RZ, UR8 ;  /* 0x00000008ff007e24 */ /* 0x000fcc000f8e00ff */
[----:B------:R1:W-:Y:S01]  /*3f40*/  UTCATOMSWS.AND URZ, UR8 ;  /* 0x0000000800ff79e3 */ /* 0x0003e20008000000 */
[----:B------:R-:W3:Y:S01]  /*3f50*/  REDUX UR5, R0 ;  /* 0x00000000000573c4 */ /* 0x000ee20000000000 */
[----:B-1----:R-:W-:Y:S01]  /*3f60*/  ISETP.EQ.U32.AND P0, PT, R2, UR7, PT ;  /* 0x0000000702007c0c */ /* 0x002fe2000bf02070 */
[----:B--2---:R-:W-:Y:S01]  /*3f70*/  IMAD.U32 R2, RZ, RZ, UR4 ;  /* 0x00000004ff027e24 */ /* 0x004fe2000f8e00ff */
[----:B---3--:R-:W-:-:S11]  /*3f80*/  MOV R3, UR5 ;  /* 0x0000000500037c02 */ /* 0x008fd60008000f00 */
[----:B------:R1:W-:Y:S04]  /*3f90*/  @P0 ATOMS.AND RZ, [UR6+0x14], R3 ;  /* 0x00001403ffff098c */ /* 0x0003e8000a800006 */
[----:B------:R1:W-:Y:S01]  /*3fa0*/  @P0 ATOMS.AND RZ, [UR6+0x18], R2 ;  /* 0x00001802ffff098c */ /* 0x0003e2000a800006 */
[----:B------:R-:W-:Y:S05]  /*3fb0*/  BRA `(.L_x_84) ;  /* 0x0000000000147947 */ /* 0x000fea0003800000 */
.L_x_83:
[----:B------:R-:W-:Y:S02]  /*3fc0*/  MOV R2, 0x3fe0 ;  /* 0x00003fe000027802 */ /* 0x000fe40000000f00 */
[----:B---345:R-:W-:Y:S05]  /*3fd0*/  CALL.REL.NOINC `($__internal_0_$__cuda_sm10x_tcgen05_guardrail_trap_col_being_dealloced_not_returned_by_alloc) ;  /* 0x00000040001c7944 */ /* 0x038fea0003c00000 */
[----:B------:R-:W-:Y:S05]  /*3fe0*/  BRA `(.L_x_84) ;  /* 0x0000000000087947 */ /* 0x000fea0003800000 */
.L_x_82:
[----:B------:R-:W-:Y:S02]  /*3ff0*/  MOV R2, 0x4010 ;  /* 0x0000401000027802 */ /* 0x000fe40000000f00 */
[----:B---345:R-:W-:Y:S05]  /*4000*/  CALL.REL.NOINC `($__internal_2_$__cuda_sm10x_tcgen05_guardrail_trap_unallocated_columns_being_dealloced) ;  /* 0x0000004000287944 */ /* 0x038fea0003c00000 */
.L_x_84:
[----:B------:R-:W-:Y:S01]  /*4010*/  NOP ;  /* 0x0000000000007918 */ /* 0x000fe20000000000 */
[----:B----4-:R-:W-:Y:S05]  /*4020*/  EXIT ;  /* 0x000000000000794d */ /* 0x010fea0003800000 */
.L_x_55:
[----:B------:R-:W-:-:S09]  /*4030*/  UISETP.NE.OR UP5, UPT, UR10, 0x3, !UP5 ;  /* 0x000000030a00788c */ /* 0x000fd2000efa5670 */
[----:B------:R-:W-:Y:S05]  /*4040*/  BRA.U UP5, `(.L_x_85) ;  /* 0x0000000d05e87547 */ /* 0x000fea000b800000 */
[----:B------:R-:W1:Y:S01]  /*4050*/  LDC R0, c[0x0][0xb30] ;  /* 0x0002cc00ff007b82 */ /* 0x000e620000000800 */
[----:B------:R-:W2:Y:S01]  /*4060*/  LDCU.64 UR8, c[0x0][0x888] ;  /* 0x00011100ff0877ac */ /* 0x000ea20008000a00 */
[----:B------:R-:W-:Y:S02]  /*4070*/  HFMA2 R25, -RZ, RZ, 0, 0 ;  /* 0x00000000ff197431 */ /* 0x000fe400000001ff */
[----:B------:R-:W-:Y:S01]  /*4080*/  IMAD.MOV.U32 R34, RZ, RZ, 0x1 ;  /* 0x00000001ff227424 */ /* 0x000fe200078e00ff */
[----:B------:R-:W-:Y:S01]  /*4090*/  MOV R23, 0x1000 ;  /* 0x0000100000177802 */ /* 0x000fe20000000f00 */
[----:B------:R-:W3:Y:S01]  /*40a0*/  LDCU.64 UR4, c[0x0][0x890] ;  /* 0x00011200ff0477ac */ /* 0x000ee20008000a00 */
[----:B------:R-:W-:Y:S01]  /*40b0*/  IMAD.MOV.U32 R27, RZ, RZ, RZ ;  /* 0x000000ffff1b7224 */ /* 0x000fe200078e00ff */
[----:B------:R-:W4:Y:S01]  /*40c0*/  LDC R19, c[0x0][0x370] ;  /* 0x0000dc00ff137b82 */ /* 0x000f220000000800 */
[----:B------:R-:W-:Y:S01]  /*40d0*/  UMOV UR7, 0x400 ;  /* 0x0000040000077882 */ /* 0x000fe20000000000 */
[----:B------:R-:W-:-:S02]  /*40e0*/  UPLOP3.LUT UP1, UPT, UPT, UPT, UPT, 0x40, 0x4 ;  /* 0x000000000004789c */ /* 0x000fc40003f2e870 */
[----:B------:R-:W-:Y:S01]  /*40f0*/  ULEA UR7, UR37, UR7, 0x18 ;  /* 0x0000000725077291 */ /* 0x000fe2000f8ec0ff */
[----:B------:R-:W-:-:S03]  /*4100*/  UMOV UR13, URZ ;  /* 0x000000ff000d7c82 */ /* 0x000fc60008000000 */
[----:B------:R-:W4:Y:S01]  /*4110*/  LDC R2, c[0x0][0xb0c] ;  /* 0x0002c300ff027b82 */ /* 0x000f220000000800 */
[----:B--2---:R-:W-:Y:S02]  /*4120*/  UISETP.NE.U32.AND UP4, UPT, UR8, URZ, UPT ;  /* 0x000000ff0800728c */ /* 0x004fe4000bf85070 */
[----:B---3--:R-:W-:-:S05]  /*4130*/  UISETP.NE.U32.AND UP5, UPT, UR4, URZ, UPT ;  /* 0x000000ff0400728c */ /* 0x008fca000bfa5070 */
[----:B------:R-:W2:Y:S01]  /*4140*/  LDC R18, c[0x0][0xb20] ;  /* 0x0002c800ff127b82 */ /* 0x000ea20000000800 */
[----:B-1----:R-:W-:Y:S01]  /*4150*/  ISETP.NE.AND P1, PT, R0, 0x1, PT ;  /* 0x000000010000780c */ /* 0x002fe20003f25270 */
[----:B------:R-:W-:Y:S02]  /*4160*/  UISETP.NE.AND.EX UP4, UPT, UR9, URZ, UPT, UP4 ;  /* 0x000000ff0900728c */ /* 0x000fe4000bf85340 */
[----:B------:R-:W-:-:S04]  /*4170*/  UISETP.NE.AND.EX UP5, UPT, UR5, URZ, UPT, UP5 ;  /* 0x000000ff0500728c */ /* 0x000fc8000bfa5350 */
[----:B-----5:R-:W1:Y:S08]  /*4180*/  LDC.64 R32, c[0x0][0x348] ;  /* 0x0000d200ff207b82 */ /* 0x020e700000000a00 */
[----:B------:R-:W3:Y:S08]  /*4190*/  LDC.64 R16, c[0x0][0xb10] ;  /* 0x0002c400ff107b82 */ /* 0x000ef00000000a00 */
[----:B------:R-:W1:Y:S08]  /*41a0*/  LDC.64 R6, c[0x0][0xb18] ;  /* 0x0002c600ff067b82 */ /* 0x000e700000000a00 */
[----:B------:R-:W1:Y:S08]  /*41b0*/  LDC.64 R4, c[0x0][0xb28] ;  /* 0x0002ca00ff047b82 */ /* 0x000e700000000a00 */
[----:B--2-4-:R-:W1:Y:S02]  /*41c0*/  LDC R22, c[0x0][0x374] ;  /* 0x0000dd00ff167b82 */ /* 0x014e640000000800 */
.L_x_94:
[----:B------:R-:W-:Y:S02]  /*41d0*/  LEA R0, R27, UR7, 0x3 ;  /* 0x000000071b007c11 */ /* 0x000fe4000f8e18ff */
[----:B------:R-:W-:Y:S02]  /*41e0*/  SHF.L.U32 R3, R25, 0x1f, RZ ;  /* 0x0000001f19037819 */ /* 0x000fe400000006ff */
[----:B------:R-:W-:Y:S02]  /*41f0*/  LEA R28, R27, UR7, 0x4 ;  /* 0x000000071b1c7c11 */ /* 0x000fe4000f8e20ff */
[----:B--2---:R-:W2:Y:S02]  /*4200*/  SYNCS.PHASECHK.TRANS64.TRYWAIT P0, [R0+URZ+0x80], R3 ;  /* 0x00008003000075a7 */ /* 0x004ea400080011ff */
[----:B--2---:R-:W-:Y:S05]  /*4210*/  @!P0 BRA `(.L_x_86) ;  /* 0x0000003800b08947 */ /* 0x004fea0003800000 */
.L_x_163:
[----:B------:R-:W-:Y:S01]  /*4220*/  ISETP.GE.AND P0, PT, R26, 0x1, PT ;  /* 0x000000011a00780c */ /* 0x000fe20003f06270 */
[----:B------:R-:W4:Y:S01]  /*4230*/  LDS.128 R28, [R28+0x110] ;  /* 0x000110001c1c7984 */ /* 0x000f220000000c00 */
[----:B--2---:R-:W-:Y:S01]  /*4240*/  VIADD R0, R0, 0x90 ;  /* 0x0000009000007836 */ /* 0x004fe20000000000 */
[----:B------:R-:W-:Y:S01]  /*4250*/  @!PT LDS RZ, [RZ] ;  /* 0x00000000fffff984 */ /* 0x000fe20000000800 */
[----:B------:R-:W-:Y:S01]  /*4260*/  @!PT LDS RZ, [RZ] ;  /* 0x00000000fffff984 */ /* 0x000fe20000000800 */
[----:B------:R-:W-:Y:S01]  /*4270*/  @!PT LDS RZ, [RZ] ;  /* 0x00000000fffff984 */ /* 0x000fe20000000800 */
[----:B------:R-:W-:Y:S01]  /*4280*/  @!PT LDS RZ, [RZ] ;  /* 0x00000000fffff984 */ /* 0x000fe20000000800 */
[----:B------:R2:W-:Y:S06]  /*4290*/  MEMBAR.ALL.CTA ;  /* 0x0000000000007992 */ /* 0x0005ec0000008000 */
[----:B--2---:R-:W2:Y:S01]  /*42a0*/  FENCE.VIEW.ASYNC.S ;  /* 0x00000000000073c6 */ /* 0x004ea20000000000 */
[----:B------:R-:W-:Y:S04]  /*42b0*/  PRMT R0, RZ, 0x654, R0 ;  /* 0x00000654ff007816 */ /* 0x000fe80000000000 */
[----:B--2---:R2:W-:Y:S01]  /*42c0*/  SYNCS.ARRIVE.TRANS64.RED.A1T0 RZ, [R0+URZ], RZ ;  /* 0x000000ff00ff79a7 */ /* 0x0045e200081004ff */
[----:B----4-:R-:W-:Y:S11]  /*42d0*/  LOP3.LUT P3, RZ, R30, 0x1, RZ, 0xc0, !PT ;  /* 0x000000011eff7812 */ /* 0x010ff6000786c0ff */
[----:B------:R-:W-:Y:S02]  /*42e0*/  @!UPT UIADD3 URZ, UPT, UPT, URZ, URZ, URZ ;  /* 0x000000fffffff290 */ /* 0x000fe4000fffe0ff */
[----:B------:R-:W-:Y:S02]  /*42f0*/  @P3 MOV R13, R28 ;  /* 0x0000001c000d3202 */ /* 0x000fe40000000f00 */
[----:B------:R-:W-:Y:S01]  /*4300*/  @P3 LOP3.LUT R8, R29, 0xffff, RZ, 0xc0, !PT ;  /* 0x0000ffff1d083812 */ /* 0x000fe200078ec0ff */
[----:B--2---:R-:W-:Y:S06]  /*4310*/  @!P0 BRA `(.L_x_87) ;  /* 0x0000000000a48947 */ /* 0x004fec0003800000 */
[----:B-1----:R-:W-:Y:S01]  /*4320*/  IMAD.HI.U32 R37, R22, R7, RZ ;  /* 0x0000000716257227 */ /* 0x002fe200078e00ff */
[----:B------:R-:W-:Y:S02]  /*4330*/  ISETP.NE.AND P0, PT, R6, 0x1, PT ;  /* 0x000000010600780c */ /* 0x000fe40003f05270 */
[----:B------:R-:W-:Y:S01]  /*4340*/  ISETP.NE.AND P2, PT, R26, 0x1, PT ;  /* 0x000000011a00780c */ /* 0x000fe20003f45270 */
[----:B---3--:R-:W-:Y:S01]  /*4350*/  IMAD.HI.U32 R36, R19, R16, RZ ;  /* 0x0000001013247227 */ /* 0x008fe200078e00ff */
[----:B------:R-:W-:Y:S02]  /*4360*/  SHF.R.U32.HI R37, RZ, R18, R37 ;  /* 0x00000012ff257219 */ /* 0x000fe40000011625 */
[----:B------:R-:W-:Y:S01]  /*4370*/  ISETP.NE.AND P4, PT, R2, 0x1, PT ;  /* 0x000000010200780c */ /* 0x000fe20003f85270 */
[----:B------:R-:W-:Y:S01]  /*4380*/  IMAD.HI.U32 R38, R13, R16, RZ ;  /* 0x000000100d267227 */ /* 0x000fe200078e00ff */
[----:B------:R-:W-:Y:S02]  /*4390*/  SHF.R.U32.HI R36, RZ, R17, R36 ;  /* 0x00000011ff247219 */ /* 0x000fe40000011624 */
[----:B------:R-:W-:Y:S01]  /*43a0*/  SEL R3, R22, R37, !P0 ;  /* 0x0000002516037207 */ /* 0x000fe20004000000 */
[C---:B------:R-:W-:Y:S01]  /*43b0*/  IMAD.HI.U32 R37, R8.reuse, R7, RZ ;  /* 0x0000000708257227 */ /* 0x040fe200078e00ff */
[----:B------:R-:W-:Y:S02]  /*43c0*/  SEL R11, R19, R36, !P4 ;  /* 0x00000024130b7207 */ /* 0x000fe40006000000 */
[----:B------:R-:W-:Y:S01]  /*43d0*/  SHF.R.U32.HI R38, RZ, R17, R38 ;  /* 0x00000011ff267219 */ /* 0x000fe20000011626 */
[----:B------:R-:W-:Y:S01]  /*43e0*/  IMAD.HI.U32 R40, R3, R4, RZ ;  /* 0x0000000403287227 */ /* 0x000fe200078e00ff */
[----:B------:R-:W-:Y:S03]  /*43f0*/  SHF.R.U32.HI R37, RZ, R18, R37 ;  /* 0x00000012ff257219 */ /* 0x000fe60000011625 */
[----:B------:R-:W-:Y:S01]  /*4400*/  IMAD.HI.U32 R36, R11, R4, RZ ;  /* 0x000000040b247227 */ /* 0x000fe200078e00ff */
[----:B------:R-:W-:Y:S02]  /*4410*/  @P2 SHF.R.U32.HI R3, RZ, R5, R40 ;  /* 0x00000005ff032219 */ /* 0x000fe40000011628 */
[----:B------:R-:W-:Y:S02]  /*4420*/  SEL R9, R8, R37, !P0 ;  /* 0x0000002508097207 */ /* 0x000fe40004000000 */
[----:B------:R-:W-:Y:S01]  /*4430*/  @P2 SHF.R.U32.HI R11, RZ, R5, R36 ;  /* 0x00000005ff0b2219 */ /* 0x000fe20000011624 */
[C---:B------:R-:W-:Y:S01]  /*4440*/  IMAD R10, R26.reuse, R3, RZ ;  /* 0x000000031a0a7224 */ /* 0x040fe200078e02ff */
[----:B------:R-:W-:Y:S01]  /*4450*/  SEL R3, R13, R38, !P4 ;  /* 0x000000260d037207 */ /* 0x000fe20006000000 */
[C---:B------:R-:W-:Y:S03]  /*4460*/  IMAD.HI.U32 R14, R9.reuse, R4, RZ ;  /* 0x00000004090e7227 */ /* 0x040fe600078e00ff */
[----:B------:R-:W-:Y:S01]  /*4470*/  ISETP.GE.AND P0, PT, R9, R10, PT ;  /* 0x0000000a0900720c */ /* 0x000fe20003f06270 */
[C---:B------:R-:W-:Y:S01]  /*4480*/  IMAD R12, R26.reuse, R11, RZ ;  /* 0x0000000b1a0c7224 */ /* 0x040fe200078e02ff */
[-C--:B------:R-:W-:Y:S04]  /*4490*/  SHF.R.U32.HI R14, RZ, R5.reuse, R14 ;  /* 0x00000005ff0e7219 */ /* 0x080fe8000001160e */
[----:B------:R-:W-:Y:S02]  /*44a0*/  ISETP.GE.OR P0, PT, R3, R12, P0 ;  /* 0x0000000c0300720c */ /* 0x000fe40000706670 */
[----:B------:R-:W-:Y:S05]  /*44b0*/  SEL R15, R9, R14, !P2 ;  /* 0x0000000e090f7207 */ /* 0x000fea0005000000 */
[----:B------:R-:W-:Y:S04]  /*44c0*/  IMAD.MOV R14, RZ, RZ, -R15 ;  /* 0x000000ffff0e7224 */ /* 0x000fe800078e0a0f */
[----:B------:R-:W-:Y:S02]  /*44d0*/  IMAD R14, R26, R14, R9 ;  /* 0x0000000e1a0e7224 */ /* 0x000fe400078e0209 */
[C---:B------:R-:W-:Y:S05]  /*44e0*/  @!P0 IMAD.HI.U32 R10, R3.reuse, R4, RZ ;  /* 0x00000004030a8227 */ /* 0x040fea00078e00ff */
[----:B------:R-:W-:Y:S04]  /*44f0*/  @!P0 SHF.R.U32.HI R10, RZ, R5, R10 ;  /* 0x00000005ff0a8219 */ /* 0x000fe8000001160a */
[----:B------:R-:W-:Y:S01]  /*4500*/  @!P0 SEL R0, R3, R10, !P2 ;  /* 0x0000000a03008207 */ /* 0x000fe20005000000 */
[----:B------:R-:W-:Y:S03]  /*4510*/  IMAD.MOV R10, RZ, RZ, -R3 ;  /* 0x000000ffff0a7224 */ /* 0x000fe600078e0a03 */
[----:B------:R-:W-:Y:S01]  /*4520*/  @!P0 IADD3 R15, PT, PT, R15, -R0, RZ ;  /* 0x800000000f0f8210 */ /* 0x000fe20007ffe0ff */
[----:B------:R-:W-:Y:S01]  /*4530*/  @!P0 IMAD R0, R11, R14, R0 ;  /* 0x0000000e0b008224 */ /* 0x000fe200078e0200 */
[----:B------:R-:W-:Y:S01]  /*4540*/  IADD3 R11, PT, PT, -R9, RZ, RZ ;  /* 0x000000ff090b7210 */ /* 0x000fe20007ffe1ff */
[----:B------:R-:W-:Y:S02]  /*4550*/  IMAD R13, R2, R10, R13 ;  /* 0x0000000a020d7224 */ /* 0x000fe400078e020d */
[----:B------:R-:W-:Y:S02]  /*4560*/  @!P0 IMAD R9, R15, R26, R3 ;  /* 0x0000001a0f098224 */ /* 0x000fe400078e0203 */
[----:B------:R-:W-:Y:S02]  /*4570*/  @!P0 IMAD.MOV.U32 R3, RZ, RZ, R0 ;  /* 0x000000ffff038224 */ /* 0x000fe400078e0000 */
[----:B------:R-:W-:Y:S02]  /*4580*/  IMAD R8, R6, R11, R8 ;  /* 0x0000000b06087224 */ /* 0x000fe400078e0208 */
[----:B------:R-:W-:Y:S02]  /*4590*/  IMAD R13, R3, R2, R13 ;  /* 0x00000002030d7224 */ /* 0x000fe400078e020d */
[----:B------:R-:W-:Y:S02]  /*45a0*/  IMAD R8, R9, R6, R8 ;  /* 0x0000000609087224 */ /* 0x000fe400078e0208 */
.L_x_87:
[----:B------:R-:W-:Y:S05]  /*45b0*/  BRA.U UP1, `(.L_x_88) ;  /* 0x0000000101107547 */ /* 0x000fea000b800000 */
[----:B------:R-:W-:Y:S04]  /*45c0*/  MOV R0, UR6 ;  /* 0x0000000600007c02 */ /* 0x000fe80008000f00 */
[----:B------:R-:W-:Y:S04]  /*45d0*/  SHF.L.U32 R3, R0, 0x1f, RZ ;  /* 0x0000001f00037819 */ /* 0x000fe800000006ff */
[----:B------:R-:W2:Y:S02]  /*45e0*/  SYNCS.PHASECHK.TRANS64.TRYWAIT P0, [UR7+0x78], R3 ;  /* 0x00007803ff0075a7 */ /* 0x000ea40008001107 */
[----:B--2---:R-:W-:Y:S05]  /*45f0*/  @!P0 BRA `(.L_x_89) ;  /* 0x0000003400cc8947 */ /* 0x004fea0003800000 */
.L_x_88:
[----:B------:R-:W-:Y:S02]  /*4600*/  R2UR UR27, R21 ;  /* 0x00000000151b72ca */ /* 0x000fe400000e0000 */
[----:B------:R-:W-:Y:S02]  /*4610*/  R2UR UR26, R20 ;  /* 0x00000000141a72ca */ /* 0x000fe400000e0000 */
[----:B------:R-:W-:Y:S04]  /*4620*/  ISETP.NE.U32.AND P2, PT, RZ, UR4, PT ;  /* 0x00000004ff007c0c */ /* 0x000fe8000bf45070 */
[----:B------:R-:W-:Y:S05]  /*4630*/  ISETP.NE.AND.EX P2, PT, RZ, UR5, PT, P2 ;  /* 0x00000005ff007c0c */ /* 0x000fea000bf45320 */
[----:B------:R-:W-:Y:S02]  /*4640*/  USHF.L.U32 UR27, UR27, 0x6, URZ ;  /* 0x000000061b1b7899 */ /* 0x000fe400080006ff */
[----:B------:R-:W-:Y:S01]  /*4650*/  USHF.L.U32 UR26, UR26, 0x6, URZ ;  /* 0x000000061a1a7899 */ /* 0x000fe200080006ff */
[----:B------:R-:W-:Y:S11]  /*4660*/  BRA.U !UP5, `(.L_x_90) ;  /* 0x000000010d347547 */ /* 0x000ff6000b800000 */
[----:B------:R-:W-:Y:S01]  /*4670*/  UPLOP3.LUT UP0, UPT, UPT, UPT, UP4, 0x80, 0x8 ;  /* 0x000000000008789c */ /* 0x000fe20003f0f040 */
[----:B--2---:R-:W-:Y:S02]  /*4680*/  HFMA2 R0, -RZ, RZ, 0, 5.9604644775390625e-08 ;  /* 0x00000001ff007431 */ /* 0x004fe400000001ff */
[----:B------:R-:W-:Y:S03]  /*4690*/  IMAD.MOV.U32 R59, RZ, RZ, 0x1 ;  /* 0x00000001ff3b7424 */ /* 0x000fe600078e00ff */
[----:B------:R-:W-:Y:S05]  /*46a0*/  PLOP3.LUT P0, PT, PT, PT, UP0, 0x80, 0x8 ;  /* 0x000000000008781c */ /* 0x000fea0003f0f008 */
[----:B------:R-:W2:Y:S01]  /*46b0*/  @UP0 LDCU.64 UR10, c[0x0][0x888] ;  /* 0x00011100ff0a07ac */ /* 0x000ea20008000a00 */
[----:B------:R-:W-:Y:S07]  /*46c0*/  @UP0 UIMAD UR8, UR36, UR4, URZ ;  /* 0x00000004240802a4 */ /* 0x000fee000f8e02ff */
[----:B------:R-:W-:Y:S01]  /*46d0*/  @!P0 PRMT R59, R0, 0x7610, R59 ;  /* 0x00007610003b8816 */ /* 0x000fe2000000003b */
[----:B--2---:R-:W-:Y:S03]  /*46e0*/  @UP0 UIMAD.WIDE UR10, UR8, 0x4, UR10 ;  /* 0x00000004080a08a5 */ /* 0x004fe6000f8e020a */
[----:B------:R-:W2:Y:S03]  /*46f0*/  @!UP0 LDCU UR8, c[0x0][0x880] ;  /* 0x00011000ff0887ac */ /* 0x000ea60008000800 */
[----:B------:R-:W-:Y:S01]  /*4700*/  IMAD.U32 R10, RZ, RZ, UR10 ;  /* 0x0000000aff0a7e24 */ /* 0x000fe2000f8e00ff */
[----:B------:R-:W-:Y:S05]  /*4710*/  MOV R11, UR11 ;  /* 0x0000000b000b7c02 */ /* 0x000fea0008000f00 */
[----:B------:R4:W5:Y:S02]  /*4720*/  @P0 LDG.E R35, desc[UR46][R10.64] ;  /* 0x0000002e0a230981 */ /* 0x000964000c1e1900 */
[----:B--2-4-:R-:W-:Y:S07]  /*4730*/  @!P0 IMAD.U32 R35, RZ, RZ, UR8 ;  /* 0x00000008ff238e24 */ /* 0x014fee000f8e00ff */
.L_x_90:
[----:B-----5:R-:W-:Y:S01]  /*4740*/  @!P2 FSETP.EQ.AND P0, PT, R35, RZ, PT ;  /* 0x000000ff2300a20b */ /* 0x020fe20003f02000 */
[----:B------:R-:W-:Y:S01]  /*4750*/  @!UPT UIADD3 URZ, UPT, UPT, URZ, URZ, URZ ;  /* 0x000000fffffff290 */ /* 0x000fe2000fffe0ff */
[----:B------:R-:W-:Y:S11]  /*4760*/  @!P2 BRA `(.L_x_91) ;  /* 0x000000000014a947 */ /* 0x000ff60003800000 */
[----:B------:R-:W-:Y:S02]  /*4770*/  LOP3.LUT P2, RZ, R59, 0xff, RZ, 0xc0, !PT ;  /* 0x000000ff3bff7812 */ /* 0x000fe4000784c0ff */
[----:B------:R-:W-:Y:S04]  /*4780*/  PLOP3.LUT P0, PT, PT, PT, UP0, 0x80, 0x8 ;  /* 0x000000000008781c */ /* 0x000fe80003f0f008 */
[----:B------:R-:W-:Y:S07]  /*4790*/  PLOP3.LUT P0, PT, P0, PT, PT, 0x8, 0x80 ;  /* 0x000000000080781c */ /* 0x000fee000070e170 */
[----:B------:R-:W-:Y:S11]  /*47a0*/  @P2 FSETP.EQ.AND P0, PT, R35, RZ, PT ;  /* 0x000000ff2300220b */ /* 0x000ff60003f02000 */
[----:B------:R-:W-:Y:S02]  /*47b0*/  @!UPT UIADD3 URZ, UPT, UPT, URZ, URZ, URZ ;  /* 0x000000fffffff290 */ /* 0x000fe4000fffe0ff */
.L_x_91:
[----:B------:R-:W-:Y:S01]  /*47c0*/  ULEA UR15, UR13, UR7, 0x3 ;  /* 0x000000070d0f7291 */ /* 0x000fe2000f8e18ff */
[----:B--2---:R-:W-:Y:S02]  /*47d0*/  SHF.L.U32 R3, R34, 0x1f, RZ ;  /* 0x0000001f22037819 */ /* 0x004fe400000006ff */
[----:B------:R-:W-:Y:S04]  /*47e0*/  ELECT P4, URZ, PT ;  /* 0x0000000000ff782f */ /* 0x000fe80003880000 */
[----:B------:R-:W-:Y:S02]  /*47f0*/  PLOP3.LUT P4, PT, P0, P4, PT, 0xf2, 0x2f ;  /* 0x00000000002f781c */ /* 0x000fe40000789e72 */
[----:B------:R-:W2:Y:S11]  /*4800*/  SYNCS.PHASECHK.TRANS64.TRYWAIT P2, [UR15+0x58], R3 ;  /* 0x00005803ff0075a7 */ /* 0x000eb6000804110f */
[----:B-1----:R-:W-:Y:S05]  /*4810*/  @!P4 IADD3 R20, P0, PT, R32, 0x580, RZ ;  /* 0x000005802014c810 */ /* 0x002fea0007f1e0ff */
[----:B------:R-:W-:Y:S01]  /*4820*/  @!P4 IMAD.X R12, RZ, RZ, R33, P0 ;  /* 0x000000ffff0cc224 */ /* 0x000fe200000e0621 */
[----:B--2---:R-:W-:Y:S07]  /*4830*/  @!P2 BRA `(.L_x_92) ;  /* 0x000000340054a947 */ /* 0x004fee0003800000 */
.L_x_166:
[----:B------:R-:W2:Y:S01]  /*4840*/  LDC.64 R14, c[0x0][0xb10] ;  /* 0x0002c400ff0e7b82 */ /* 0x000ea20000000a00 */
[----:B------:R-:W-:Y:S01]  /*4850*/  @!P4 R2UR UR8, R12 ;  /* 0x000000000c08c2ca */ /* 0x000fe200000e0000 */
[----:B------:R-:W-:Y:S01]  /*4860*/  VOTEU.ALL UP3, P4 ;  /* 0x0000000000ff7886 */ /* 0x000fe20002060000 */
[----:B------:R-:W-:Y:S01]  /*4870*/  @!P4 R2UR UR9, R20 ;  /* 0x000000001409c2ca */ /* 0x000fe200000e0000 */
[----:B------:R-:W-:Y:S01]  /*4880*/  UIADD3 UR25, UPT, UPT, UR15, 0x40, URZ ;  /* 0x000000400f197890 */ /* 0x000fe2000fffe0ff */
[----:B------:R-:W-:Y:S03]  /*4890*/  @P3 SHF.R.U32.HI R24, RZ, 0x10, R29 ;  /* 0x00000010ff183819 */ /* 0x000fe6000001161d */
[----:B------:R-:W4:Y:S01]  /*48a0*/  LDC.64 R10, c[0x0][0xb18] ;  /* 0x0002c600ff0a7b82 */ /* 0x000f220000000a00 */
[----:B------:R-:W-:Y:S01]  /*48b0*/  UIADD3 UR14, UPT, UPT, UR13, 0x1, URZ ;  /* 0x000000010d0e7890 */ /* 0x000fe2000fffe0ff */
[----:B------:R-:W-:Y:S01]  /*48c0*/  VIADD R27, R27, 0x1 ;  /* 0x000000011b1b7836 */ /* 0x000fe20000000000 */
[----:B------:R-:W-:Y:S01]  /*48d0*/  VOTEU.ALL UP2, P4 ;  /* 0x0000000000ff7886 */ /* 0x000fe20002040000 */
[----:B------:R-:W-:Y:S01]  /*48e0*/  UMOV UR18, 0x0 ;  /* 0x0000000000127882 */ /* 0x000fe20000000000 */
[----:B------:R-:W-:Y:S03]  /*48f0*/  UISETP.NE.AND UP6, UPT, UR14, 0x3, UPT ;  /* 0x000000030e00788c */ /* 0x000fe6000bfc5270 */
[----:B-1----:R-:W1:Y:S01]  /*4900*/  @!P1 LDC R0, c[0x0][0xb20] ;  /* 0x0002c800ff009b82 */ /* 0x002e620000000800 */
[----:B------:R-:W-:Y:S01]  /*4910*/  UMOV UR19, 0x10000000 ;  /* 0x1000000000137882 */ /* 0x000fe20000000000 */
[----:B------:R-:W-:Y:S01]  /*4920*/  IMAD.U32 R21, RZ, RZ, UR8 ;  /* 0x00000008ff157e24 */ /* 0x000fe2000f8e00ff */
[----:B------:R-:W-:Y:S05]  /*4930*/  @!UP3 ULEA UR8, UR13, UR7, 0xc ;  /* 0x000000070d08b291 */ /* 0x000fea000f8e60ff */
[----:B------:R-:W5:Y:S01]  /*4940*/  @!P1 LDC R3, c[0x0][0xb0c] ;  /* 0x0002c300ff039b82 */ /* 0x000f620000000800 */
[----:B------:R-:W-:Y:S01]  /*4950*/  IMAD.U32 R20, RZ, RZ, UR9 ;  /* 0x00000009ff147e24 */ /* 0x000fe2000f8e00ff */
[----:B------:R-:W-:Y:S01]  /*4960*/  UMOV UR28, UR36 ;  /* 0x00000024001c7c82 */ /* 0x000fe20008000000 */
[----:B------:R-:W-:Y:S01]  /*4970*/  @!P4 R2UR UR21, R21 ;  /* 0x000000001515c2ca */ /* 0x000fe200000e0000 */
[----:B------:R-:W-:Y:S02]  /*4980*/  @!UP3 UIADD3 UR24, UPT, UPT, UR8, 0x200, URZ ;  /* 0x000002000818b890 */ /* 0x000fe4000fffe0ff */
[----:B------:R-:W-:Y:S01]  /*4990*/  @!P4 R2UR UR20, R20 ;  /* 0x000000001414c2ca */ /* 0x000fe200000e0000 */
[----:B------:R-:W-:Y:S01]  /*49a0*/  @!UP3 UIADD3 UR10, UPT, UPT, UR26, 0x20, URZ ;  /* 0x000000201a0ab890 */ /* 0x000fe2000fffe0ff */
[----:B------:R-:W-:Y:S01]  /*49b0*/  @!P4 IMAD.MOV.U32 R20, RZ, RZ, 0x1000 ;  /* 0x00001000ff14c424 */ /* 0x000fe200078e00ff */
[----:B------:R-:W-:Y:S02]  /*49c0*/  @!UP3 UIADD3 UR8, UPT, UPT, UR8, 0xa00, URZ ;  /* 0x00000a000808b890 */ /* 0x000fe4000fffe0ff */
[----:B------:R-:W-:Y:S01]  /*49d0*/  USEL UR9, URZ, 0x1, UP6 ;  /* 0x00000001ff097887 */ /* 0x000fe2000b000000 */
[----:B------:R-:W-:Y:S01]  /*49e0*/  VOTEU.ALL UP1, P4 ;  /* 0x0000000000ff7886 */ /* 0x000fe20002020000 */
[----:B------:R-:W-:Y:S01]  /*49f0*/  UMOV UR11, UR27 ;  /* 0x0000001b000b7c82 */ /* 0x000fe20008000000 */
[----:B------:R-:W-:Y:S01]  /*4a00*/  UMOV UR12, UR36 ;  /* 0x00000024000c7c82 */ /* 0x000fe20008000000 */
[----:B------:R-:W-:Y:S02]  /*4a10*/  UPRMT UR16, UR37, 0x654, UR25 ;  /* 0x0000065425107896 */ /* 0x000fe40008000019 */
[----:B------:R-:W-:Y:S01]  /*4a20*/  LOP3.LUT R34, R34, UR9, RZ, 0x3c, !PT ;  /* 0x0000000922227c12 */ /* 0x000fe2000f8e3cff */
[----:B------:R-:W-:Y:S01]  /*4a30*/  UMOV UR9, UR25 ;  /* 0x0000001900097c82 */ /* 0x000fe20008000000 */
[----:B------:R1:W-:Y:S01]  /*4a40*/  @!UP2 UTMALDG.3D [UR24], [UR20], desc[UR18] ;  /* 0x000012181400a5b4 */ /* 0x0003e20008011000 */
[----:B------:R-:W-:Y:S01]  /*4a50*/  USEL UR14, UR14, URZ, UP6 ;  /* 0x000000ff0e0e7287 */ /* 0x000fe2000b000000 */
[----:B------:R-:W-:Y:S03]  /*4a60*/  SHF.L.U32 R12, R34, 0x1f, RZ ;  /* 0x0000001f220c7819 */ /* 0x000fe600000006ff */
[----:B------:R-:W-:Y:S01]  /*4a70*/  ULEA UR13, UR14, UR7, 0x3 ;  /* 0x000000070e0d7291 */ /* 0x000fe2000f8e18ff */
[----:B--2---:R-:W-:Y:S01]  /*4a80*/  @!P1 IMAD.HI.U32 R14, R13, R14, RZ ;  /* 0x0000000e0d0e9227 */ /* 0x004fe200078e00ff */
[----:B----4-:R-:W-:Y:S01]  /*4a90*/  @!P1 ISETP.NE.AND P0, PT, R10, 0x1, PT ;  /* 0x000000010a00980c */ /* 0x010fe20003f05270 */
[----:B------:R2:W-:Y:S01]  /*4aa0*/  @!UP1 UTMALDG.3D [UR8], [UR20], desc[UR18] ;  /* 0x00001208140095b4 */ /* 0x0005e20008011000 */
[----:B------:R2:W-:Y:S01]  /*4ab0*/  @!P4 SYNCS.ARRIVE.TRANS64.RED.A0TR RZ, [UR15+0x40], R20 ;  /* 0x00004014ffffc9a7 */ /* 0x0005e2000830040f */
[C---:B------:R-:W-:Y:S01]  /*4ac0*/  @!P1 IMAD.HI.U32 R11, R8.reuse, R11, RZ ;  /* 0x0000000b080b9227 */ /* 0x040fe200078e00ff */
[----:B------:R-:W-:Y:S02]  /*4ad0*/  @!P1 SHF.R.U32.HI R14, RZ, R15, R14 ;  /* 0x0000000fff0e9219 */ /* 0x000fe4000001160e */
[----:B-----5:R-:W-:Y:S02]  /*4ae0*/  @!P1 ISETP.NE.AND P2, PT, R3, 0x1, PT ;  /* 0x000000010300980c */ /* 0x020fe40003f45270 */
[----:B-1----:R-:W-:Y:S02]  /*4af0*/  @!P1 SHF.R.U32.HI R9, RZ, R0, R11 ;  /* 0x00000000ff099219 */ /* 0x002fe4000001160b */
[----:B------:R-:W-:Y:S02]  /*4b00*/  @!P1 SEL R14, R13, R14, !P2 ;  /* 0x0000000e0d0e9207 */ /* 0x000fe40005000000 */
[----:B------:R-:W-:Y:S05]  /*4b10*/  @!P1 SEL R9, R8, R9, !P0 ;  /* 0x0000000908099207 */ /* 0x000fea0004000000 */
[----:B------:R-:W-:Y:S01]  /*4b20*/  @!P1 IMAD.IADD R0, R9, 0x1, -R14 ;  /* 0x0000000109009824 */ /* 0x000fe200078e0a0e */
[----:B------:R-:W-:Y:S01]  /*4b30*/  SYNCS.ARRIVE.TRANS64.RED.A1T0 RZ, [UR16], RZ ;  /* 0x000000ffffff79a7 */ /* 0x000fe20008100410 */
[----:B------:R-:W-:Y:S02]  /*4b40*/  @!P1 IMAD.IADD R9, R14, 0x1, -R9 ;  /* 0x000000010e099824 */ /* 0x000fe400078e0a09 */
[----:B------:R-:W-:Y:S02]  /*4b50*/  @!P1 IMAD R13, R0, R3, R13 ;  /* 0x00000003000d9224 */ /* 0x000fe400078e020d */
[----:B------:R-:W-:Y:S01]  /*4b60*/  @!P1 IMAD R8, R9, R10, R8 ;  /* 0x0000000a09089224 */ /* 0x000fe200078e0208 */
[----:B------:R-:W1:Y:S02]  /*4b70*/  SYNCS.PHASECHK.TRANS64.TRYWAIT P5, [UR13+0x58], R12 ;  /* 0x0000580cff0075a7 */ /* 0x000e6400080a110d */
[----:B-12---:R-:W-:Y:S05]  /*4b80*/  @!P5 BRA `(.L_x_93) ;  /* 0x000000300098d947 */ /* 0x006fea0003800000 */
.L_x_168:
[----:B------:R-:W-:Y:S01]  /*4b90*/  UIADD3 UR17, UPT, UPT, UR13, 0x40, URZ ;  /* 0x000000400d117890 */ /* 0x000fe2000fffe0ff */
[----:B-1----:R-:W-:Y:S01]  /*4ba0*/  @!P4 IADD3 R3, P0, PT, R32, 0x580, RZ ;  /* 0x000005802003c810 */ /* 0x002fe20007f1e0ff */
[----:B------:R-:W-:Y:S01]  /*4bb0*/  VOTEU.ALL UP2, P4 ;  /* 0x0000000000ff7886 */ /* 0x000fe20002040000 */
[----:B------:R-:W-:Y:S01]  /*4bc0*/  UMOV UR22, 0x0 ;  /* 0x0000000000167882 */ /* 0x000fe20000000000 */
[----:B------:R-:W-:Y:S01]  /*4bd0*/  UPRMT UR15, UR37, 0x654, UR17 ;  /* 0x00000654250f7896 */ /* 0x000fe20008000011 */
[----:B------:R-:W-:Y:S01]  /*4be0*/  @!P4 R2UR UR9, R3 ;  /* 0x000000000309c2ca */ /* 0x000fe200000e0000 */
[----:B------:R-:W-:Y:S01]  /*4bf0*/  @!P4 IMAD.X R0, RZ, RZ, R33, P0 ;  /* 0x000000ffff00c224 */ /* 0x000fe200000e0621 */
[----:B------:R-:W-:Y:S01]  /*4c00*/  UMOV UR23, 0x10000000 ;  /* 0x1000000000177882 */ /* 0x000fe20000000000 */
[----:B------:R-:W-:Y:S01]  /*4c10*/  UMOV UR19, UR27 ;  /* 0x0000001b00137c82 */ /* 0x000fe20008000000 */
[----:B------:R-:W-:Y:S01]  /*4c20*/  UMOV UR20, UR36 ;  /* 0x0000002400147c82 */ /* 0x000fe20008000000 */
[----:B------:R-:W-:Y:S01]  /*4c30*/  UMOV UR11, UR27 ;  /* 0x0000001b000b7c82 */ /* 0x000fe20008000000 */
[----:B------:R-:W-:Y:S01]  /*4c40*/  @!P4 R2UR UR8, R0 ;  /* 0x000000000008c2ca */ /* 0x000fe200000e0000 */
[----:B------:R-:W-:Y:S01]  /*4c50*/  UMOV UR12, UR36 ;  /* 0x00000024000c7c82 */ /* 0x000fe20008000000 */
[----:B------:R-:W-:Y:S01]  /*4c60*/  VOTEU.ALL UP1, P4 ;  /* 0x0000000000ff7886 */ /* 0x000fe20002020000 */
[----:B------:R-:W-:Y:S01]  /*4c70*/  @P3 R2UR UR36, R24 ;  /* 0x00000000182432ca */ /* 0x000fe200000e0000 */
[----:B------:R-:W-:Y:S01]  /*4c80*/  IMAD.IADD R20, R8, 0x1, R58 ;  /* 0x0000000108147824 */ /* 0x000fe200078e023a */
[----:B------:R-:W-:Y:S01]  /*4c90*/  ISETP.NE.AND P0, PT, R27, 0x2, PT ;  /* 0x000000021b00780c */ /* 0x000fe20003f05270 */
[----:B------:R-:W-:Y:S01]  /*4ca0*/  IMAD.IADD R21, R13, 0x1, R60 ;  /* 0x000000010d157824 */ /* 0x000fe200078e023c */
[----:B------:R-:W-:Y:S01]  /*4cb0*/  @!UP1 UIADD3 UR18, UPT, UPT, UR26, 0x10, URZ ;  /* 0x000000101a129890 */ /* 0x000fe2000fffe0ff */
[----:B------:R-:W-:Y:S01]  /*4cc0*/  IMAD.U32 R10, RZ, RZ, UR9 ;  /* 0x00000009ff0a7e24 */ /* 0x000fe2000f8e00ff */
[----:B------:R-:W-:Y:S01]  /*4cd0*/  @!UP1 UIADD3 UR10, UPT, UPT, UR26, 0x30, URZ ;  /* 0x000000301a0a9890 */ /* 0x000fe2000fffe0ff */
[----:B------:R-:W-:Y:S01]  /*4ce0*/  SEL R0, RZ, 0x1, P0 ;  /* 0x00000001ff007807 */ /* 0x000fe20000000000 */
[----:B------:R-:W-:Y:S01]  /*4cf0*/  UMOV UR9, UR17 ;  /* 0x0000001100097c82 */ /* 0x000fe20008000000 */
[----:B------:R-:W-:Y:S01]  /*4d00*/  SEL R27, R27, RZ, P0 ;  /* 0x000000ff1b1b7207 */ /* 0x000fe20000000000 */
[----:B------:R-:W-:Y:S01]  /*4d10*/  IMAD.U32 R11, RZ, RZ, UR8 ;  /* 0x00000008ff0b7e24 */ /* 0x000fe2000f8e00ff */
[----:B------:R-:W-:Y:S01]  /*4d20*/  @!P4 R2UR UR24, R10 ;  /* 0x000000000a18c2ca */ /* 0x000fe200000e0000 */
[----:B------:R-:W-:Y:S01]  /*4d30*/  @!UP1 ULEA UR8, UR14, UR7, 0xc ;  /* 0x000000070e089291 */ /* 0x000fe2000f8e60ff */
[----:B------:R-:W-:Y:S02]  /*4d40*/  LOP3.LUT R25, R25, R0, RZ, 0x3c, !PT ;  /* 0x0000000019197212 */ /* 0x000fe400078e3cff */
[----:B------:R-:W-:Y:S01]  /*4d50*/  @!P4 R2UR UR25, R11 ;  /* 0x000000000b19c2ca */ /* 0x000fe200000e0000 */
[----:B------:R-:W-:Y:S02]  /*4d60*/  @!UP1 UIADD3 UR16, UPT, UPT, UR8, 0x200, URZ ;  /* 0x0000020008109890 */ /* 0x000fe4000fffe0ff */
[----:B------:R-:W-:Y:S01]  /*4d70*/  @!UP1 UIADD3 UR8, UPT, UPT, UR8, 0xa00, URZ ;  /* 0x00000a0008089890 */ /* 0x000fe2000fffe0ff */
[----:B------:R-:W-:Y:S09]  /*4d80*/  VOTEU.ALL UP1, P4 ;  /* 0x0000000000ff7886 */ /* 0x000ff20002020000 */
[----:B------:R2:W-:Y:S01]  /*4d90*/  @!UP2 UTMALDG.3D [UR16], [UR24], desc[UR22] ;  /* 0x000016101800a5b4 */ /* 0x0005e20008011000 */
[----:B------:R2:W-:Y:S01]  /*4da0*/  @!UP1 UTMALDG.3D [UR8], [UR24], desc[UR22] ;  /* 0x00001608180095b4 */ /* 0x0005e20008011000 */
[----:B------:R2:W-:Y:S01]  /*4db0*/  @!P4 SYNCS.ARRIVE.TRANS64.RED.A0TR RZ, [UR13+0x40], R23 ;  /* 0x00004017ffffc9a7 */ /* 0x0005e2000830040d */
[----:B------:R-:W-:Y:S04]  /*4dc0*/  UIADD3 UR13, UPT, UPT, UR14, 0x1, URZ ;  /* 0x000000010e0d7890 */ /* 0x000fe8000fffe0ff */
[----:B------:R-:W-:Y:S04]  /*4dd0*/  UISETP.NE.AND UP1, UPT, UR13, 0x3, UPT ;  /* 0x000000030d00788c */ /* 0x000fe8000bf25270 */
[----:B------:R-:W-:Y:S02]  /*4de0*/  USEL UR14, URZ, 0x1, UP1 ;  /* 0x00000001ff0e7887 */ /* 0x000fe40008800000 */
[----:B------:R-:W-:Y:S02]  /*4df0*/  USEL UR13, UR13, URZ, UP1 ;  /* 0x000000ff0d0d7287 */ /* 0x000fe40008800000 */
[----:B------:R-:W-:Y:S02]  /*4e00*/  UPLOP3.LUT UP1, UPT, UPT, UPT, UPT, 0x80, 0x8 ;  /* 0x000000000008789c */ /* 0x000fe40003f2f070 */
[----:B------:R-:W-:Y:S01]  /*4e10*/  LOP3.LUT R34, R34, UR14, RZ, 0x3c, !PT ;  /* 0x0000000e22227c12 */ /* 0x000fe2000f8e3cff */
[----:B------:R-:W-:Y:S01]  /*4e20*/  SYNCS.ARRIVE.TRANS64.RED.A1T0 RZ, [UR15], RZ ;  /* 0x000000ffffff79a7 */ /* 0x000fe2000810040f */
[----:B------:R-:W-:Y:S07]  /*4e30*/  @P3 BRA `(.L_x_94) ;  /* 0xfffffff000e43947 */ /* 0x000fee000383ffff */
[----:B------:R-:W-:Y:S01]  /*4e40*/  UIADD3 UR7, UPT, UPT, UR7, 0x58, URZ ;  /* 0x0000005807077890 */ /* 0x000fe2000fffe0ff */
[----:B------:R-:W-:-:S03]  /*4e50*/  SHF.L.U32 R3, R34, 0x1f, RZ ;  /* 0x0000001f22037819 */ /* 0x000fc600000006ff */
[----:B------:R-:W-:-:S09]  /*4e60*/  ULEA UR4, UR13, UR7, 0x3 ;  /* 0x000000070d047291 */ /* 0x000fd2000f8e18ff */
[----:B------:R-:W1:Y:S02]  /*4e70*/  SYNCS.PHASECHK.TRANS64.TRYWAIT P0, [UR4], R3 ;  /* 0x00000003ff0075a7 */ /* 0x000e640008001104 */
[----:B-1----:R-:W-:Y:S05]  /*4e80*/  @!P0 BRA `(.L_x_95) ;  /* 0x0000002c00f08947 */ /* 0x002fea0003800000 */
.L_x_170:
        /* <DEDUP_REMOVED lines=9> */
.L_x_172:
[----:B------:R-:W-:-:S04]  /*4f20*/  UIADD3 UR5, UPT, UPT, UR5, 0x1, URZ ;  /* 0x0000000105057890 */ /* 0x000fc8000fffe0ff */
[----:B------:R-:W-:-:S04]  /*4f30*/  UISETP.NE.AND UP0, UPT, UR5, 0x3, UPT ;  /* 0x000000030500788c */ /* 0x000fc8000bf05270 */
[----:B------:R-:W-:Y:S02]  /*4f40*/  USEL UR4, URZ, 0x1, UP0 ;  /* 0x00000001ff047887 */ /* 0x000fe40008000000 */
[----:B------:R-:W-:-:S04]  /*4f50*/  USEL UR5, UR5, URZ, UP0 ;  /* 0x000000ff05057287 */ /* 0x000fc80008000000 */
[----:B------:R-:W-:Y:S01]  /*4f60*/  ULEA UR5, UR5, UR7, 0x3 ;  /* 0x0000000705057291 */ /* 0x000fe2000f8e18ff */
[----:B-1----:R-:W-:-:S04]  /*4f70*/  LOP3.LUT R3, R34, UR4, RZ, 0x3c, !PT ;  /* 0x0000000422037c12 */ /* 0x002fc8000f8e3cff */
[----:B------:R-:W-:Y:S01]  /*4f80*/  SHF.L.U32 R3, R3, 0x1f, RZ ;  /* 0x0000001f03037819 */ /* 0x000fe200000006ff */
[----:B------:R-:W-:-:S07]  /*4f90*/  IMAD.U32 R0, RZ, RZ, UR5 ;  /* 0x00000005ff007e24 */ /* 0x000fce000f8e00ff */
.L_x_97:
[----:B-1----:R1:W4:Y:S02]  /*4fa0*/  SYNCS.PHASECHK.TRANS64.TRYWAIT P0, [R0+URZ], R3 ;  /* 0x00000003000075a7 */ /* 0x00232400080011ff */
[----:B----4-:R-:W-:Y:S05]  /*4fb0*/  @!P0 NANOSLEEP.SYNCS 0x989680 ;  /* 0x009896800000895d */ /* 0x010fea0003900000 */
[----:B------:R-:W4:Y:S02]  /*4fc0*/  @!P0 SYNCS.PHASECHK.TRANS64 P0, [R0+URZ], R3 ;  /* 0x00000003000085a7 */ /* 0x000f2400080010ff */
[----:B--2-4-:R-:W-:Y:S05]  /*4fd0*/  @P0 EXIT ;  /* 0x000000000000094d */ /* 0x014fea0003800000 */
[----:B------:R-:W-:Y:S05]  /*4fe0*/  BRA `(.L_x_97) ;  /* 0xfffffffc00ec7947 */ /* 0x000fea000383ffff */
.L_x_85:
[----:B------:R-:W-:-:S06]  /*4ff0*/  UISETP.GE.AND UP1, UPT, UR10, 0x4, UPT ;  /* 0x000000040a00788c */ /* 0x000fcc000bf26270 */
[----:B------:R-:W-:-:S13]  /*5000*/  PLOP3.LUT P0, PT, PT, PT, UP1, 0x80, 0x8 ;  /* 0x000000000008781c */ /* 0x000fda0003f0f018 */
[----:B------:R-:W-:Y:S05]  /*5010*/  @!P0 EXIT ;  /* 0x000000000000894d */ /* 0x000fea0003800000 */
[----:B------:R-:W-:Y:S01]  /*5020*/  BAR.SYNC.DEFER_BLOCKING 0x6, 0xa0 ;  /* 0x0182800000007b1d */ /* 0x000fe20000010000 */
[----:B------:R-:W-:Y:S01]  /*5030*/  IMAD.SHL.U32 R4, R70, 0x200000, RZ ;  /* 0x0020000046047824 */ /* 0x000fe200078e00ff */
[----:B------:R-:W-:Y:S01]  /*5040*/  CS2R R72, SRZ ;  /* 0x0000000000487805 */ /* 0x000fe2000001ff00 */
[C---:B------:R-:W-:Y:S02]  /*5050*/  IMAD.SHL.U32 R69, R74.reuse, 0x10, RZ ;  /* 0x000000104a457824 */ /* 0x040fe400078e00ff */
[----:B------:R-:W-:Y:S01]  /*5060*/  IMAD.U32 R33, R74, 0x10000, RZ ;  /* 0x000100004a217824 */ /* 0x000fe200078e00ff */
[----:B------:R-:W-:Y:S02]  /*5070*/  UMOV UR48, 0x400 ;  /* 0x0000040000307882 */ /* 0x000fe40000000000 */
[----:B------:R-:W1:Y:S01]  /*5080*/  LDC R63, c[0x0][0x370] ;  /* 0x0000dc00ff3f7b82 */ /* 0x000e620000000800 */
[----:B------:R-:W-:Y:S01]  /*5090*/  ULEA UR48, UR37, UR48, 0x18 ;  /* 0x0000003025307291 */ /* 0x000fe2000f8ec0ff */
[----:B------:R-:W-:Y:S01]  /*50a0*/  LOP3.LUT R4, R4, 0x200000, RZ, 0xc0, !PT ;  /* 0x0020000004047812 */ /* 0x000fe200078ec0ff */
[----:B------:R-:W-:Y:S01]  /*50b0*/  IMAD.SHL.U32 R68, R74, 0x2, RZ ;  /* 0x000000024a447824 */ /* 0x000fe200078e00ff */
[C---:B------:R-:W-:Y:S01]  /*50c0*/  LOP3.LUT R5, R69.reuse, 0x40, RZ, 0xc0, !PT ;  /* 0x0000004045057812 */ /* 0x040fe200078ec0ff */
[----:B------:R-:W-:Y:S01]  /*50d0*/  IMAD.SHL.U32 R3, R70, 0x200, RZ ;  /* 0x0000020046037824 */ /* 0x000fe200078e00ff */
[----:B------:R-:W-:Y:S01]  /*50e0*/  LOP3.LUT R2, R69, 0x5b0, RZ, 0xc0, !PT ;  /* 0x000005b045027812 */ /* 0x000fe200078ec0ff */
[----:B------:R-:W-:Y:S01]  /*50f0*/  IMAD.MOV.U32 R30, RZ, RZ, RZ ;  /* 0x000000ffff1e7224 */ /* 0x000fe200078e00ff */
[----:B------:R-:W2:Y:S01]  /*5100*/  LDC R28, c[0x0][0xb0c] ;  /* 0x0002c300ff1c7b82 */ /* 0x000ea20000000800 */
[----:B------:R-:W-:Y:S01]  /*5110*/  LOP3.LUT R33, R4, 0x400000, R33, 0xf8, !PT ;  /* 0x0040000004217812 */ /* 0x000fe200078ef821 */
[----:B------:R-:W-:Y:S01]  /*5120*/  IMAD.MOV.U32 R78, RZ, RZ, RZ ;  /* 0x000000ffff4e7224 */ /* 0x000fe200078e00ff */
[----:B------:R-:W-:Y:S01]  /*5130*/  LOP3.LUT R68, R5, 0x8, R68, 0xf8, !PT ;  /* 0x0000000805447812 */ /* 0x000fe200078ef844 */
[----:B------:R-:W3:Y:S01]  /*5140*/  LDCU.64 UR54, c[0x0][0x348] ;  /* 0x00006900ff3677ac */ /* 0x000ee20008000a00 */
[----:B------:R-:W-:-:S02]  /*5150*/  LOP3.LUT R3, R2, 0x200, R3, 0xf8, !PT ;  /* 0x0000020002037812 */ /* 0x000fc400078ef803 */
[----:B------:R-:W-:Y:S01]  /*5160*/  LOP3.LUT P0, RZ, R69, 0x40, RZ, 0xc0, !PT ;  /* 0x0000004045ff7812 */ /* 0x000fe2000780c0ff */
[----:B------:R-:W4:Y:S01]  /*5170*/  LDC R61, c[0x0][0xb20] ;  /* 0x0002c800ff3d7b82 */ /* 0x000f220000000800 */
[----:B------:R-:W3:Y:S01]  /*5180*/  LDS R0, [UR48+0x130] ;  /* 0x00013030ff007984 */ /* 0x000ee20008000800 */
[----:B------:R-:W-:Y:S01]  /*5190*/  LOP3.LUT R68, R3, R68, RZ, 0xfc, !PT ;  /* 0x0000004403447212 */ /* 0x000fe200078efcff */
[----:B------:R-:W1:Y:S01]  /*51a0*/  LDCU.64 UR38, c[0x0][0x888] ;  /* 0x00011100ff2677ac */ /* 0x000e620008000a00 */
[----:B------:R-:W-:Y:S01]  /*51b0*/  LOP3.LUT R74, R74, 0x60, RZ, 0xc0, !PT ;  /* 0x000000604a4a7812 */ /* 0x000fe200078ec0ff */
[----:B------:R-:W1:Y:S03]  /*51c0*/  LDCU.64 UR44, c[0x0][0x890] ;  /* 0x00011200ff2c77ac */ /* 0x000e660008000a00 */
[----:B------:R-:W1:Y:S01]  /*51d0*/  LDC R27, c[0x0][0xb30] ;  /* 0x0002cc00ff1b7b82 */ /* 0x000e620000000800 */
[----:B------:R-:W-:Y:S01]  /*51e0*/  UMOV UR51, 0x1 ;  /* 0x0000000100337882 */ /* 0x000fe20000000000 */
[----:B------:R-:W-:Y:S01]  /*51f0*/  UIADD3 UR52, UPT, UPT, UR48, 0x200, URZ ;  /* 0x0000020030347890 */ /* 0x000fe2000fffe0ff */
[----:B------:R-:W-:Y:S01]  /*5200*/  UMOV UR56, URZ ;  /* 0x000000ff00387c82 */ /* 0x000fe20008000000 */
[----:B------:R-:W-:-:S04]  /*5210*/  UMOV UR50, URZ ;  /* 0x000000ff00327c82 */ /* 0x000fc80008000000 */
[----:B------:R-:W1:Y:S01]  /*5220*/  LDC.64 R56, c[0x0][0xb10] ;  /* 0x0002c400ff387b82 */ /* 0x000e620000000a00 */
[----:B------:R-:W-:-:S07]  /*5230*/  UMOV UR49, URZ ;  /* 0x000000ff00317c82 */ /* 0x000fce0008000000 */
[----:B------:R-:W1:Y:S08]  /*5240*/  LDC.64 R24, c[0x0][0xb18] ;  /* 0x0002c600ff187b82 */ /* 0x000e700000000a00 */
[----:B------:R-:W1:Y:S08]  /*5250*/  LDC.64 R22, c[0x0][0xb28] ;  /* 0x0002ca00ff167b82 */ /* 0x000e700000000a00 */
[----:B------:R-:W1:Y:S01]  /*5260*/  LDC.64 R54, c[0x0][0x8b0] ;  /* 0x00022c00ff367b82 */ /* 0x000e620000000a00 */
[----:B---3--:R-:W-:Y:S01]  /*5270*/  IMAD.IADD R33, R0, 0x1, R33 ;  /* 0x0000000100217824 */ /* 0x008fe200078e0221 */
[----:B------:R-:W-:-:S06]  /*5280*/  P2R R0, PR, RZ, 0x1 ;  /* 0x00000001ff007803 */ /* 0x000fcc0000000000 */
[----:B------:R-:W3:Y:S08]  /*5290*/  LDC.64 R52, c[0x0][0x8a8] ;  /* 0x00022a00ff347b82 */ /* 0x000ef00000000a00 */
[----:B--2-4-:R-:W1:Y:S02]  /*52a0*/  LDC R62, c[0x0][0x374] ;  /* 0x0000dd00ff3e7b82 */ /* 0x014e640000000800 */
.L_x_128:
[----:B------:R-:W-:Y:S02]  /*52b0*/  LEA R0, R78, UR48, 0x3 ;  /* 0x000000304e007c11 */ /* 0x000fe4000f8e18ff */
[----:B------:R-:W-:Y:S02]  /*52c0*/  SHF.L.U32 R3, R72, 0x1f, RZ ;  /* 0x0000001f48037819 */ /* 0x000fe400000006ff */
[----:B------:R-:W-:Y:S02]  /*52d0*/  LEA R16, R78, UR48, 0x4 ;  /* 0x000000304e107c11 */ /* 0x000fe4000f8e20ff */
[----:B------:R-:W2:Y:S02]  /*52e0*/  SYNCS.PHASECHK.TRANS64.TRYWAIT P0, [R0+URZ+0x80], R3 ;  /* 0x00008003000075a7 */ /* 0x000ea400080011ff */
[----:B-12---:R-:W-:Y:S05]  /*52f0*/  @!P0 BRA `(.L_x_98) ;  /* 0x0000002c00048947 */ /* 0x006fea0003800000 */
.L_x_173:
[----:B------:R-:W4:Y:S01]  /*5300*/  LDC.64 R12, c[0x0][0xb10] ;  /* 0x0002c400ff0c7b82 */ /* 0x000f220000000a00 */
[----:B------:R-:W3:Y:S01]  /*5310*/  LDS.128 R16, [R16+0x110] ;  /* 0x0001100010107984 */ /* 0x000ee20000000c00 */
[----:B-1----:R-:W-:Y:S01]  /*5320*/  ISETP.NE.AND P1, PT, R27, 0x1, PT ;  /* 0x000000011b00780c */ /* 0x002fe20003f25270 */
[----:B--2---:R-:W-:Y:S01]  /*5330*/  VIADD R0, R0, 0x90 ;  /* 0x0000009000007836 */ /* 0x004fe20000000000 */
[----:B------:R-:W-:Y:S04]  /*5340*/  ISETP.GE.AND P0, PT, R26, 0x1, PT ;  /* 0x000000011a00780c */ /* 0x000fe80003f06270 */
[----:B------:R-:W1:Y:S01]  /*5350*/  LDC.64 R10, c[0x0][0xb18] ;  /* 0x0002c600ff0a7b82 */ /* 0x000e620000000a00 */
[----:B------:R-:W-:Y:S01]  /*5360*/  PRMT R0, RZ, 0x654, R0 ;  /* 0x00000654ff007816 */ /* 0x000fe20000000000 */
[----:B------:R-:W-:Y:S01]  /*5370*/  @!PT LDS RZ, [RZ] ;  /* 0x00000000fffff984 */ /* 0x000fe20000000800 */
[----:B------:R-:W-:Y:S01]  /*5380*/  @!PT LDS RZ, [RZ] ;  /* 0x00000000fffff984 */ /* 0x000fe20000000800 */
[----:B------:R-:W-:Y:S01]  /*5390*/  @!PT LDS RZ, [RZ] ;  /* 0x00000000fffff984 */ /* 0x000fe20000000800 */
[----:B------:R-:W-:Y:S01]  /*53a0*/  @!PT LDS RZ, [RZ] ;  /* 0x00000000fffff984 */ /* 0x000fe20000000800 */
[----:B------:R2:W-:Y:S06]  /*53b0*/  MEMBAR.ALL.CTA ;  /* 0x0000000000007992 */ /* 0x0005ec0000008000 */
[----:B--2---:R-:W2:Y:S01]  /*53c0*/  FENCE.VIEW.ASYNC.S ;  /* 0x00000000000073c6 */ /* 0x004ea20000000000 */
[----:B------:R-:W1:Y:S08]  /*53d0*/  @!P1 LDC R14, c[0x0][0xb20] ;  /* 0x0002c800ff0e9b82 */ /* 0x000e700000000800 */
[----:B------:R-:W1:Y:S01]  /*53e0*/  @!P1 LDC R9, c[0x0][0xb0c] ;  /* 0x0002c300ff099b82 */ /* 0x000e620000000800 */
[----:B--2---:R2:W-:Y:S01]  /*53f0*/  SYNCS.ARRIVE.TRANS64.RED.A1T0 RZ, [R0+URZ], RZ ;  /* 0x000000ff00ff79a7 */ /* 0x0045e200081004ff */
[----:B---3--:R-:W-:Y:S04]  /*5400*/  LOP3.LUT P4, RZ, R18, 0x1, RZ, 0xc0, !PT ;  /* 0x0000000112ff7812 */ /* 0x008fe8000788c0ff */
[----:B------:R-:W-:Y:S09]  /*5410*/  P2R R75, PR, RZ, 0x10 ;  /* 0x00000010ff4b7803 */ /* 0x000ff20000000000 */
[----:B------:R-:W-:Y:S02]  /*5420*/  @P4 MOV R31, R16 ;  /* 0x00000010001f4202 */ /* 0x000fe40000000f00 */
[----:B------:R-:W-:Y:S01]  /*5430*/  @P4 LOP3.LUT R29, R17, 0xffff, RZ, 0xc0, !PT ;  /* 0x0000ffff111d4812 */ /* 0x000fe200078ec0ff */
[----:B--2-4-:R-:W-:Y:S06]  /*5440*/  @!P0 BRA `(.L_x_99) ;  /* 0x0000000000a48947 */ /* 0x014fec0003800000 */
[----:B------:R-:W-:Y:S01]  /*5450*/  IMAD.HI.U32 R36, R62, R25, RZ ;  /* 0x000000193e247227 */ /* 0x000fe200078e00ff */
[----:B------:R-:W-:Y:S02]  /*5460*/  ISETP.NE.AND P0, PT, R24, 0x1, PT ;  /* 0x000000011800780c */ /* 0x000fe40003f05270 */
[----:B------:R-:W-:Y:S01]  /*5470*/  ISETP.NE.AND P2, PT, R26, 0x1, PT ;  /* 0x000000011a00780c */ /* 0x000fe20003f45270 */
[-C--:B------:R-:W-:Y:S01]  /*5480*/  IMAD.HI.U32 R34, R63, R56.reuse, RZ ;  /* 0x000000383f227227 */ /* 0x080fe200078e00ff */
[----:B------:R-:W-:Y:S02]  /*5490*/  SHF.R.U32.HI R37, RZ, R61, R36 ;  /* 0x0000003dff257219 */ /* 0x000fe40000011624 */
[----:B------:R-:W-:Y:S01]  /*54a0*/  ISETP.NE.AND P3, PT, R28, 0x1, PT ;  /* 0x000000011c00780c */ /* 0x000fe20003f65270 */
[----:B------:R-:W-:Y:S01]  /*54b0*/  IMAD.HI.U32 R40, R29, R25, RZ ;  /* 0x000000191d287227 */ /* 0x000fe200078e00ff */
[----:B------:R-:W-:Y:S02]  /*54c0*/  SHF.R.U32.HI R34, RZ, R57, R34 ;  /* 0x00000039ff227219 */ /* 0x000fe40000011622 */
[----:B------:R-:W-:Y:S01]  /*54d0*/  SEL R3, R62, R37, !P0 ;  /* 0x000000253e037207 */ /* 0x000fe20004000000 */
[----:B------:R-:W-:Y:S01]  /*54e0*/  IMAD.HI.U32 R38, R31, R56, RZ ;  /* 0x000000381f267227 */ /* 0x000fe200078e00ff */
[----:B------:R-:W-:Y:S03]  /*54f0*/  SEL R7, R63, R34, !P3 ;  /* 0x000000223f077207 */ /* 0x000fe60005800000 */
[-C--:B------:R-:W-:Y:S01]  /*5500*/  IMAD.HI.U32 R34, R3, R22.reuse, RZ ;  /* 0x0000001603227227 */ /* 0x080fe200078e00ff */
[----:B------:R-:W-:Y:S03]  /*5510*/  SHF.R.U32.HI R38, RZ, R57, R38 ;  /* 0x00000039ff267219 */ /* 0x000fe60000011626 */
[----:B------:R-:W-:Y:S01]  /*5520*/  IMAD.HI.U32 R36, R7, R22, RZ ;  /* 0x0000001607247227 */ /* 0x000fe200078e00ff */
[----:B------:R-:W-:Y:S02]  /*5530*/  @P2 SHF.R.U32.HI R3, RZ, R23, R34 ;  /* 0x00000017ff032219 */ /* 0x000fe40000011622 */
[----:B------:R-:W-:Y:S02]  /*5540*/  SHF.R.U32.HI R34, RZ, R61, R40 ;  /* 0x0000003dff227219 */ /* 0x000fe40000011628 */
[----:B------:R-:W-:Y:S01]  /*5550*/  @P2 SHF.R.U32.HI R7, RZ, R23, R36 ;  /* 0x00000017ff072219 */ /* 0x000fe20000011624 */
[C---:B------:R-:W-:Y:S01]  /*5560*/  IMAD R2, R26.reuse, R3, RZ ;  /* 0x000000031a027224 */ /* 0x040fe200078e02ff */
[----:B------:R-:W-:Y:S02]  /*5570*/  SEL R5, R29, R34, !P0 ;  /* 0x000000221d057207 */ /* 0x000fe40004000000 */
[----:B------:R-:W-:Y:S01]  /*5580*/  SEL R3, R31, R38, !P3 ;  /* 0x000000261f037207 */ /* 0x000fe20005800000 */
[----:B------:R-:W-:Y:S01]  /*5590*/  IMAD R4, R26, R7, RZ ;  /* 0x000000071a047224 */ /* 0x000fe200078e02ff */
[C---:B------:R-:W-:Y:S01]  /*55a0*/  ISETP.GE.AND P0, PT, R5.reuse, R2, PT ;  /* 0x000000020500720c */ /* 0x040fe20003f06270 */
[----:B------:R-:W-:Y:S03]  /*55b0*/  IMAD.HI.U32 R6, R5, R22, RZ ;  /* 0x0000001605067227 */ /* 0x000fe600078e00ff */
[----:B------:R-:W-:Y:S01]  /*55c0*/  ISETP.GE.OR P0, PT, R3, R4, P0 ;  /* 0x000000040300720c */ /* 0x000fe20000706670 */
[----:B------:R-:W-:Y:S01]  /*55d0*/  IMAD.MOV R4, RZ, RZ, -R3 ;  /* 0x000000ffff047224 */ /* 0x000fe200078e0a03 */
[-C--:B------:R-:W-:Y:S03]  /*55e0*/  SHF.R.U32.HI R6, RZ, R23.reuse, R6 ;  /* 0x00000017ff067219 */ /* 0x080fe60000011606 */
[----:B------:R-:W-:Y:S01]  /*55f0*/  IMAD R31, R28, R4, R31 ;  /* 0x000000041c1f7224 */ /* 0x000fe200078e021f */
[----:B------:R-:W-:Y:S05]  /*5600*/  SEL R15, R5, R6, !P2 ;  /* 0x00000006050f7207 */ /* 0x000fea0005000000 */
[----:B------:R-:W-:Y:S02]  /*5610*/  IMAD.MOV R6, RZ, RZ, -R15 ;  /* 0x000000ffff067224 */ /* 0x000fe400078e0a0f */
[C---:B------:R-:W-:Y:S04]  /*5620*/  @!P0 IMAD.HI.U32 R2, R3.reuse, R22, RZ ;  /* 0x0000001603028227 */ /* 0x040fe800078e00ff */
[----:B------:R-:W-:Y:S01]  /*5630*/  IMAD R6, R26, R6, R5 ;  /* 0x000000061a067224 */ /* 0x000fe200078e0205 */
[----:B------:R-:W-:Y:S04]  /*5640*/  @!P0 SHF.R.U32.HI R2, RZ, R23, R2 ;  /* 0x00000017ff028219 */ /* 0x000fe80000011602 */
[----:B------:R-:W-:Y:S02]  /*5650*/  @!P0 SEL R0, R3, R2, !P2 ;  /* 0x0000000203008207 */ /* 0x000fe40005000000 */
[----:B------:R-:W-:Y:S02]  /*5660*/  IADD3 R2, PT, PT, -R5, RZ, RZ ;  /* 0x000000ff05027210 */ /* 0x000fe40007ffe1ff */
[----:B------:R-:W-:Y:S01]  /*5670*/  @!P0 IADD3 R8, PT, PT, R15, -R0, RZ ;  /* 0x800000000f088210 */ /* 0x000fe20007ffe0ff */
[----:B------:R-:W-:Y:S02]  /*5680*/  @!P0 IMAD R0, R7, R6, R0 ;  /* 0x0000000607008224 */ /* 0x000fe400078e0200 */
[----:B------:R-:W-:Y:S02]  /*5690*/  IMAD R29, R24, R2, R29 ;  /* 0x00000002181d7224 */ /* 0x000fe400078e021d */
[----:B------:R-:W-:Y:S02]  /*56a0*/  @!P0 IMAD R5, R8, R26, R3 ;  /* 0x0000001a08058224 */ /* 0x000fe400078e0203 */
[----:B------:R-:W-:Y:S04]  /*56b0*/  @!P0 IMAD.MOV.U32 R3, RZ, RZ, R0 ;  /* 0x000000ffff038224 */ /* 0x000fe800078e0000 */
[----:B------:R-:W-:Y:S02]  /*56c0*/  IMAD R31, R3, R28, R31 ;  /* 0x0000001c031f7224 */ /* 0x000fe400078e021f */
[----:B------:R-:W-:Y:S07]  /*56d0*/  IMAD R29, R5, R24, R29 ;  /* 0x00000018051d7224 */ /* 0x000fee00078e021d */
.L_x_99:
[----:B-1----:R-:W-:Y:S01]  /*56e0*/  @!P1 ISETP.NE.AND P0, PT, R10, 0x1, PT ;  /* 0x000000010a00980c */ /* 0x002fe20003f05270 */
[----:B------:R-:W-:Y:S01]  /*56f0*/  @!P1 IMAD.HI.U32 R0, R31, R12, RZ ;  /* 0x0000000c1f009227 */ /* 0x000fe200078e00ff */
[----:B------:R-:W-:Y:S01]  /*5700*/  @!P1 ISETP.NE.AND P2, PT, R9, 0x1, PT ;  /* 0x000000010900980c */ /* 0x000fe20003f45270 */
[----:B------:R-:W-:Y:S01]  /*5710*/  ULOP3.LUT UP0, URZ, UR52, 0x90, URZ, 0xc0, !UPT ;  /* 0x0000009034ff7892 */ /* 0x000fe2000f80c0ff */
[----:B------:R-:W-:Y:S01]  /*5720*/  R2UR UR42, R21 ;  /* 0x00000000152a72ca */ /* 0x000fe200000e0000 */
[----:B------:R-:W-:Y:S01]  /*5730*/  @!P1 IMAD.HI.U32 R3, R29, R11, RZ ;  /* 0x0000000b1d039227 */ /* 0x000fe200078e00ff */
[----:B------:R-:W-:Y:S02]  /*5740*/  @!P1 SHF.R.U32.HI R0, RZ, R13, R0 ;  /* 0x0000000dff009219 */ /* 0x000fe40000011600 */
[----:B------:R-:W-:Y:S01]  /*5750*/  R2UR UR41, R20 ;  /* 0x00000000142972ca */ /* 0x000fe200000e0000 */
[----:B------:R-:W-:Y:S01]  /*5760*/  VIADD R78, R78, 0x1 ;  /* 0x000000014e4e7836 */ /* 0x000fe20000000000 */
[----:B------:R-:W-:Y:S02]  /*5770*/  @!P1 SHF.R.U32.HI R2, RZ, R14, R3 ;  /* 0x0000000eff029219 */ /* 0x000fe40000011603 */
[----:B------:R-:W-:Y:S02]  /*5780*/  @!P1 SEL R3, R31, R0, !P2 ;  /* 0x000000001f039207 */ /* 0x000fe40005000000 */
[----:B------:R-:W-:Y:S02]  /*5790*/  @!P1 SEL R2, R29, R2, !P0 ;  /* 0x000000021d029207 */ /* 0x000fe40004000000 */
[----:B------:R-:W-:Y:S01]  /*57a0*/  @P4 SHF.R.U32.HI R71, RZ, 0x10, R17 ;  /* 0x00000010ff474819 */ /* 0x000fe20000011611 */
[----:B------:R-:W-:Y:S02]  /*57b0*/  USHF.L.U32 UR42, UR42, 0x6, URZ ;  /* 0x000000062a2a7899 */ /* 0x000fe400080006ff */
[----:B------:R-:W-:Y:S02]  /*57c0*/  @!P1 IMAD.IADD R0, R2, 0x1, -R3 ;  /* 0x0000000102009824 */ /* 0x000fe400078e0a03 */
[----:B------:R-:W-:Y:S01]  /*57d0*/  @!P1 IMAD.IADD R2, R3, 0x1, -R2 ;  /* 0x0000000103029824 */ /* 0x000fe200078e0a02 */
[----:B------:R-:W-:Y:S01]  /*57e0*/  USHF.L.U32 UR41, UR41, 0x6, URZ ;  /* 0x0000000629297899 */ /* 0x000fe200080006ff */
[----:B------:R-:W-:Y:S02]  /*57f0*/  @!P1 IMAD R31, R0, R9, R31 ;  /* 0x00000009001f9224 */ /* 0x000fe400078e021f */
[----:B------:R-:W-:Y:S01]  /*5800*/  @!P1 IMAD R29, R2, R10, R29 ;  /* 0x0000000a021d9224 */ /* 0x000fe200078e021d */
[----:B------:R-:W-:Y:S08]  /*5810*/  BRA.U !UP0, `(.L_x_100) ;  /* 0x00000001087c7547 */ /* 0x000ff0000b800000 */
[----:B------:R-:W1:Y:S01]  /*5820*/  LDCU.64 UR8, c[0x4][0x80] ;  /* 0x01001000ff0877ac */ /* 0x000e620008000a00 */
[----:B------:R-:W-:Y:S01]  /*5830*/  MOV R2, 0x0 ;  /* 0x0000000000027802 */ /* 0x000fe20000000f00 */
[----:B------:R-:W-:Y:S02]  /*5840*/  HFMA2 R12, -RZ, RZ, 0, 5.9604644775390625e-08 ;  /* 0x00000001ff0c7431 */ /* 0x000fe400000001ff */
[----:B------:R-:W-:Y:S01]  /*5850*/  IMAD.MOV.U32 R8, RZ, RZ, 0x70 ;  /* 0x00000070ff087424 */ /* 0x000fe200078e00ff */
[----:B------:R2:W3:Y:S01]  /*5860*/  LDC.64 R14, c[0x4][R2] ;  /* 0x01000000020e7b82 */ /* 0x0004e20000000a00 */
[----:B------:R-:W4:Y:S01]  /*5870*/  LDCU.64 UR6, c[0x4][0x88] ;  /* 0x01001100ff0677ac */ /* 0x000f220008000a00 */
[----:B------:R-:W-:Y:S01]  /*5880*/  IMAD.MOV.U32 R13, RZ, RZ, RZ ;  /* 0x000000ffff0d7224 */ /* 0x000fe200078e00ff */
[----:B------:R-:W2:Y:S01]  /*5890*/  LDCU.64 UR4, c[0x4][0x8] ;  /* 0x01000100ff0477ac */ /* 0x000ea20008000a00 */
[----:B-1----:R-:W-:Y:S01]  /*58a0*/  MOV R5, UR9 ;  /* 0x0000000900057c02 */ /* 0x002fe20008000f00 */
[----:B------:R-:W-:Y:S01]  /*58b0*/  IMAD.U32 R4, RZ, RZ, UR8 ;  /* 0x00000008ff047e24 */ /* 0x000fe2000f8e00ff */
[----:B----4-:R-:W-:Y:S01]  /*58c0*/  MOV R7, UR7 ;  /* 0x0000000700077c02 */ /* 0x010fe20008000f00 */
[----:B------:R-:W-:Y:S01]  /*58d0*/  IMAD.U32 R6, RZ, RZ, UR6 ;  /* 0x00000006ff067e24 */ /* 0x000fe2000f8e00ff */
[----:B--2---:R-:W-:Y:S01]  /*58e0*/  MOV R11, UR5 ;  /* 0x00000005000b7c02 */ /* 0x004fe20008000f00 */
[----:B------:R-:W-:Y:S02]  /*58f0*/  IMAD.U32 R10, RZ, RZ, UR4 ;  /* 0x00000004ff0a7e24 */ /* 0x000fe4000f8e00ff */
[----:B------:R-:W-:Y:S07]  /*5900*/  LEPC R20, `(.L_x_101) ;  /* 0x000000001014794e */ /* 0x000fee0000000000 */
[----:B---3-5:R-:W-:Y:S05]  /*5910*/  CALL.ABS.NOINC R14 ;  /* 0x000000000e007343 */ /* 0x028fea0003c00000 */
.L_x_101:
[----:B------:R-:W1:Y:S01]  /*5920*/  LDCU.64 UR8, c[0x4][0x80] ;  /* 0x01001000ff0877ac */ /* 0x000e620008000a00 */
[----:B------:R-:W2:Y:S01]  /*5930*/  LDC.64 R2, c[0x4][R2] ;  /* 0x0100000002027b82 */ /* 0x000ea20000000a00 */
[----:B------:R-:W-:Y:S02]  /*5940*/  HFMA2 R12, -RZ, RZ, 0, 5.9604644775390625e-08 ;  /* 0x00000001ff0c7431 */ /* 0x000fe400000001ff */
[----:B------:R-:W-:Y:S02]  /*5950*/  IMAD.MOV.U32 R8, RZ, RZ, 0x70 ;  /* 0x00000070ff087424 */ /* 0x000fe400078e00ff */
[----:B------:R-:W-:Y:S01]  /*5960*/  IMAD.MOV.U32 R13, RZ, RZ, RZ ;  /* 0x000000ffff0d7224 */ /* 0x000fe200078e00ff */
[----:B------:R-:W3:Y:S01]  /*5970*/  LDCU.64 UR6, c[0x4][0x88] ;  /* 0x01001100ff0677ac */ /* 0x000ee20008000a00 */
[----:B------:R-:W4:Y:S01]  /*5980*/  LDCU.64 UR4, c[0x4][0x8] ;  /* 0x01000100ff0477ac */ /* 0x000f220008000a00 */
[----:B-1----:R-:W-:Y:S02]  /*5990*/  MOV R4, UR8 ;  /* 0x0000000800047c02 */ /* 0x002fe40008000f00 */
[----:B------:R-:W-:Y:S02]  /*59a0*/  MOV R5, UR9 ;  /* 0x0000000900057c02 */ /* 0x000fe40008000f00 */
[----:B---3--:R-:W-:Y:S01]  /*59b0*/  MOV R7, UR7 ;  /* 0x0000000700077c02 */ /* 0x008fe20008000f00 */
[----:B------:R-:W-:Y:S01]  /*59c0*/  IMAD.U32 R6, RZ, RZ, UR6 ;  /* 0x00000006ff067e24 */ /* 0x000fe2000f8e00ff */
[----:B----4-:R-:W-:Y:S01]  /*59d0*/  MOV R11, UR5 ;  /* 0x00000005000b7c02 */ /* 0x010fe20008000f00 */
[----:B------:R-:W-:Y:S02]  /*59e0*/  IMAD.U32 R10, RZ, RZ, UR4 ;  /* 0x00000004ff0a7e24 */ /* 0x000fe4000f8e00ff */
[----:B------:R-:W-:Y:S07]  /*59f0*/  LEPC R20, `(.L_x_100) ;  /* 0x000000001014794e */ /* 0x000fee0000000000 */
[----:B--2---:R-:W-:Y:S05]  /*5a00*/  CALL.ABS.NOINC R2 ;  /* 0x0000000002007343 */ /* 0x004fea0003c00000 */
.L_x_100:
[----:B------:R-:W-:Y:S01]  /*5a10*/  ISETP.NE.U32.AND P4, PT, R54, RZ, PT ;  /* 0x000000ff3600720c */ /* 0x000fe20003f85070 */
[----:B------:R-:W-:Y:S01]  /*5a20*/  UISETP.NE.AND UP2, UPT, UR53, URZ, UPT ;  /* 0x000000ff3500728c */ /* 0x000fe2000bf45270 */
[----:B------:R-:W-:Y:S01]  /*5a30*/  ISETP.NE.U32.AND P2, PT, RZ, UR38, PT ;  /* 0x00000026ff007c0c */ /* 0x000fe2000bf45070 */
[----:B------:R-:W-:Y:S01]  /*5a40*/  UISETP.NE.U32.AND UP1, UPT, UR44, URZ, UPT ;  /* 0x000000ff2c00728c */ /* 0x000fe2000bf25070 */
[----:B------:R-:W-:Y:S01]  /*5a50*/  ISETP.NE.AND.EX P4, PT, R55, RZ, PT, P4 ;  /* 0x000000ff3700720c */ /* 0x000fe20003f85340 */
[----:B------:R-:W-:Y:S01]  /*5a60*/  UPLOP3.LUT UP0, UPT, UPT, UPT, UPT, 0x40, 0x4 ;  /* 0x000000000004789c */ /* 0x000fe20003f0e870 */
[----:B------:R-:W-:Y:S01]  /*5a70*/  ISETP.NE.AND.EX P2, PT, RZ, UR39, PT, P2 ;  /* 0x00000027ff007c0c */ /* 0x000fe2000bf45320 */
[----:B------:R-:W-:Y:S01]  /*5a80*/  UISETP.NE.AND.EX UP1, UPT, UR45, URZ, UPT, UP1 ;  /* 0x000000ff2d00728c */ /* 0x000fe2000bf25310 */
[----:B------:R-:W-:Y:S04]  /*5a90*/  PLOP3.LUT P1, PT, PT, PT, UP2, 0x80, 0x8 ;  /* 0x000000000008781c */ /* 0x000fe80003f2f028 */
[----:B------:R-:W-:Y:S06]  /*5aa0*/  @UP2 UPLOP3.LUT UP0, UPT, UPT, UPT, UP1, 0x80, 0x8 ;  /* 0x000000000008289c */ /* 0x000fec0003f0f010 */
[----:B------:R-:W-:Y:S01]  /*5ab0*/  PLOP3.LUT P0, PT, PT, PT, UP0, 0x80, 0x8 ;  /* 0x000000000008781c */ /* 0x000fe20003f0f008 */
[----:B------:R-:W-:Y:S01]  /*5ac0*/  @!UPT UIADD3 URZ, UPT, UPT, URZ, URZ, URZ ;  /* 0x000000fffffff290 */ /* 0x000fe2000fffe0ff */
[----:B------:R-:W-:Y:S11]  /*5ad0*/  BRA.U !UP1, `(.L_x_102) ;  /* 0x0000000109387547 */ /* 0x000ff6000b800000 */
[----:B------:R-:W-:Y:S01]  /*5ae0*/  UISETP.NE.U32.AND UP0, UPT, UR38, URZ, UPT ;  /* 0x000000ff2600728c */ /* 0x000fe2000bf05070 */
[----:B------:R-:W-:Y:S02]  /*5af0*/  HFMA2 R0, -RZ, RZ, 0, 5.9604644775390625e-08 ;  /* 0x00000001ff007431 */ /* 0x000fe400000001ff */
[----:B------:R-:W-:Y:S01]  /*5b00*/  IMAD.MOV.U32 R59, RZ, RZ, 0x1 ;  /* 0x00000001ff3b7424 */ /* 0x000fe200078e00ff */
[----:B------:R-:W-:Y:S06]  /*5b10*/  UISETP.NE.AND.EX UP0, UPT, UR39, URZ, UPT, UP0 ;  /* 0x000000ff2700728c */ /* 0x000fec000bf05300 */
[----:B------:R-:W-:Y:S05]  /*5b20*/  PLOP3.LUT P3, PT, PT, PT, UP0, 0x80, 0x8 ;  /* 0x000000000008781c */ /* 0x000fea0003f6f008 */
[----:B------:R-:W1:Y:S01]  /*5b30*/  @UP0 LDCU.64 UR6, c[0x0][0x888] ;  /* 0x00011100ff0607ac */ /* 0x000e620008000a00 */
[----:B------:R-:W-:Y:S07]  /*5b40*/  @UP0 UIMAD UR4, UR36, UR44, URZ ;  /* 0x0000002c240402a4 */ /* 0x000fee000f8e02ff */
[----:B------:R-:W-:Y:S01]  /*5b50*/  @!P3 PRMT R59, R0, 0x7610, R59 ;  /* 0x00007610003bb816 */ /* 0x000fe2000000003b */
[----:B-1----:R-:W-:Y:S03]  /*5b60*/  @UP0 UIMAD.WIDE UR6, UR4, 0x4, UR6 ;  /* 0x00000004040608a5 */ /* 0x002fe6000f8e0206 */
[----:B------:R-:W1:Y:S03]  /*5b70*/  @!UP0 LDCU UR4, c[0x0][0x880] ;  /* 0x00011000ff0487ac */ /* 0x000e660008000800 */
[----:B------:R-:W-:Y:S01]  /*5b80*/  IMAD.U32 R2, RZ, RZ, UR6 ;  /* 0x00000006ff027e24 */ /* 0x000fe2000f8e00ff */
[----:B------:R-:W-:Y:S05]  /*5b90*/  MOV R3, UR7 ;  /* 0x0000000700037c02 */ /* 0x000fea0008000f00 */
[----:B-----5:R2:W5:Y:S02]  /*5ba0*/  @P3 LDG.E R35, desc[UR46][R2.64] ;  /* 0x0000002e02233981 */ /* 0x020564000c1e1900 */
[----:B-12---:R-:W-:Y:S02]  /*5bb0*/  @!P3 IMAD.U32 R35, RZ, RZ, UR4 ;  /* 0x00000004ff23be24 */ /* 0x006fe4000f8e00ff */
.L_x_102:
[----:B------:R-:W-:Y:S05]  /*5bc0*/  @!P4 BRA `(.L_x_103) ;  /* 0x000000000020c947 */ /* 0x000fea0003800000 */
[----:B------:R-:W-:Y:S04]  /*5bd0*/  ISETP.NE.U32.AND P3, PT, R52, RZ, PT ;  /* 0x000000ff3400720c */ /* 0x000fe80003f65070 */
[----:B------:R-:W-:Y:S11]  /*5be0*/  ISETP.NE.AND.EX P3, PT, R53, RZ, PT, P3 ;  /* 0x000000ff3500720c */ /* 0x000ff60003f65330 */
[----:B------:R-:W-:Y:S02]  /*5bf0*/  @!UPT UIADD3 URZ, UPT, UPT, URZ, URZ, URZ ;  /* 0x000000fffffff290 */ /* 0x000fe4000fffe0ff */
[----:B------:R-:W1:Y:S01]  /*5c00*/  @P3 LDC.64 R2, c[0x0][0x8a8] ;  /* 0x00022a00ff023b82 */ /* 0x000e620000000a00 */
[----:B------:R-:W-:Y:S04]  /*5c10*/  @P3 IMAD R0, R54, UR36, RZ ;  /* 0x0000002436003c24 */ /* 0x000fe8000f8e02ff */
[----:B-1----:R-:W-:Y:S05]  /*5c20*/  @P3 IMAD.WIDE R2, R0, 0x4, R2 ;  /* 0x0000000400023825 */ /* 0x002fea00078e0202 */
[----:B-----5:R1:W5:Y:S02]  /*5c30*/  @P3 LDG.E R32, desc[UR46][R2.64] ;  /* 0x0000002e02203981 */ /* 0x020364000c1e1900 */
[----:B-1----:R-:W2:Y:S02]  /*5c40*/  @!P3 LDC R32, c[0x0][0x8a0] ;  /* 0x00022800ff20bb82 */ /* 0x002ea40000000800 */
.L_x_103:
[----:B-----5:R-:W-:Y:S01]  /*5c50*/  FSETP.NEU.AND P3, PT, R35, RZ, PT ;  /* 0x000000ff2300720b */ /* 0x020fe20003f6d000 */
[----:B------:R-:W-:Y:S01]  /*5c60*/  ULOP3.LUT UR4, UR51, 0x1, URZ, 0x3c, !UPT ;  /* 0x0000000133047892 */ /* 0x000fe2000f8e3cff */
[----:B------:R-:W-:Y:S01]  /*5c70*/  SEL R5, RZ, 0xffffffff, P2 ;  /* 0xffffffffff057807 */ /* 0x000fe20001000000 */
[----:B------:R-:W-:Y:S01]  /*5c80*/  IMAD.U32 R38, RZ, RZ, UR56 ;  /* 0x00000038ff267e24 */ /* 0x000fe2000f8e00ff */
[----:B------:R-:W-:Y:S01]  /*5c90*/  @P1 LOP3.LUT P2, RZ, R59, 0xff, RZ, 0xc0, !PT ;  /* 0x000000ff3bff1812 */ /* 0x000fe2000784c0ff */
[----:B------:R-:W-:Y:S01]  /*5ca0*/  IMAD.SHL.U32 R81, R68, 0x2, RZ ;  /* 0x0000000244517824 */ /* 0x000fe200078e00ff */
[----:B------:R-:W-:Y:S01]  /*5cb0*/  @P1 SEL R2, RZ, 0xffffffff, P3 ;  /* 0xffffffffff021807 */ /* 0x000fe20001800000 */
[----:B------:R-:W-:Y:S01]  /*5cc0*/  IMAD.U32 R83, RZ, RZ, UR4 ;  /* 0x00000004ff537e24 */ /* 0x000fe2000f8e00ff */
[----:B------:R-:W-:Y:S01]  /*5cd0*/  LEA R76, R30, UR48, 0x3 ;  /* 0x000000301e4c7c11 */ /* 0x000fe2000f8e18ff */
[----:B------:R-:W-:Y:S01]  /*5ce0*/  IMAD.SHL.U32 R38, R38, 0x1000, RZ ;  /* 0x0000100026267824 */ /* 0x000fe200078e00ff */
[----:B------:R-:W-:Y:S01]  /*5cf0*/  @P0 SEL R2, R5, R2, !P2 ;  /* 0x0000000205020207 */ /* 0x000fe20005000000 */
[----:B------:R-:W-:Y:S01]  /*5d00*/  BSSY B1, `(.L_x_104) ;  /* 0x0000035000017945 */ /* 0x000fe20003800000 */
[----:B------:R-:W-:Y:S01]  /*5d10*/  SHF.L.U32 R3, R73, 0x1f, RZ ;  /* 0x0000001f49037819 */ /* 0x000fe200000006ff */
[----:B------:R-:W-:Y:S01]  /*5d20*/  IMAD.MOV.U32 R82, RZ, RZ, 0x1 ;  /* 0x00000001ff527424 */ /* 0x000fe200078e00ff */
[----:B------:R-:W-:Y:S01]  /*5d30*/  @P1 LOP3.LUT R2, R2, 0x1, RZ, 0xc0, !PT ;  /* 0x0000000102021812 */ /* 0x000fe200078ec0ff */
[----:B------:R-:W-:Y:S01]  /*5d40*/  IMAD R34, R30, 0x20, R33 ;  /* 0x000000201e227824 */ /* 0x000fe200078e0221 */
[----:B------:R-:W-:Y:S01]  /*5d50*/  PLOP3.LUT P2, PT, PT, PT, UP1, 0x80, 0x8 ;  /* 0x000000000008781c */ /* 0x000fe20003f4f018 */
[----:B------:R-:W-:Y:S01]  /*5d60*/  IMAD.U32 R80, RZ, RZ, UR56 ;  /* 0x00000038ff507e24 */ /* 0x000fe2000f8e00ff */
[----:B------:R-:W-:Y:S01]  /*5d70*/  ISETP.NE.U32.OR P5, PT, R2, 0x1, !P1 ;  /* 0x000000010200780c */ /* 0x000fe20004fa5470 */
[----:B------:R-:W-:Y:S01]  /*5d80*/  IMAD.U32 R2, RZ, RZ, UR56 ;  /* 0x00000038ff027e24 */ /* 0x000fe2000f8e00ff */
[----:B------:R-:W-:Y:S02]  /*5d90*/  CS2R R50, SRZ ;  /* 0x0000000000327805 */ /* 0x000fe4000001ff00 */
[----:B------:R-:W-:Y:S02]  /*5da0*/  CS2R R48, SRZ ;  /* 0x0000000000307805 */ /* 0x000fe4000001ff00 */
[----:B------:R-:W-:Y:S02]  /*5db0*/  P2R R79, PR, RZ, 0x20 ;  /* 0x00000020ff4f7803 */ /* 0x000fe40000000000 */
[----:B------:R-:W-:Y:S02]  /*5dc0*/  CS2R R42, SRZ ;  /* 0x00000000002a7805 */ /* 0x000fe4000001ff00 */
[----:B------:R-:W-:Y:S02]  /*5dd0*/  LEA R0, R2, UR48, 0x3 ;  /* 0x0000003002007c11 */ /* 0x000fe4000f8e18ff */
[----:B------:R-:W-:Y:S02]  /*5de0*/  CS2R R40, SRZ ;  /* 0x0000000000287805 */ /* 0x000fe4000001ff00 */
[----:B------:R-:W-:Y:S02]  /*5df0*/  SEL R2, RZ, 0xffffffff, P3 ;  /* 0xffffffffff027807 */ /* 0x000fe40001800000 */
[----:B------:R-:W-:Y:S02]  /*5e00*/  LOP3.LUT P3, R77, R59, 0xff, RZ, 0xc0, !PT ;  /* 0x000000ff3b4d7812 */ /* 0x000fe4000786c0ff */
[----:B------:R-:W-:Y:S02]  /*5e10*/  IADD3 R39, PT, PT, R38, UR48, R81 ;  /* 0x0000003026277c10 */ /* 0x000fe4000fffe051 */
[----:B------:R-:W-:Y:S02]  /*5e20*/  @P5 SHF.L.U32 R7, R83, 0x1f, RZ ;  /* 0x0000001f53075819 */ /* 0x000fe400000006ff */
[----:B------:R-:W-:Y:S02]  /*5e30*/  @P2 SEL R2, R5, R2, !P3 ;  /* 0x0000000205022207 */ /* 0x000fe40005800000 */
[----:B------:R-:W1:Y:S02]  /*5e40*/  @P5 SYNCS.PHASECHK.TRANS64.TRYWAIT P1, [R0+URZ+0x40], R7 ;  /* 0x00004007000055a7 */ /* 0x000e6400080211ff */
[----:B------:R-:W-:Y:S04]  /*5e50*/  LOP3.LUT R2, R2, 0x1, RZ, 0xc0, !PT ;  /* 0x0000000102027812 */ /* 0x000fe800078ec0ff */
[----:B------:R-:W-:Y:S04]  /*5e60*/  ISETP.NE.U32.AND P4, PT, R2, 0x1, PT ;  /* 0x000000010200780c */ /* 0x000fe80003f85070 */
[----:B------:R-:W-:Y:S01]  /*5e70*/  P2R R85, PR, RZ, 0x10 ;  /* 0x00000010ff557803 */ /* 0x000fe20000000000 */
[----:B------:R3:W4:Y:S01]  /*5e80*/  SYNCS.PHASECHK.TRANS64.TRYWAIT P0, [R76+URZ+0xa0], R3 ;  /* 0x0000a0034c0075a7 */ /* 0x00072200080011ff */
[----:B-1----:R-:W-:Y:S01]  /*5e90*/  @P5 SEL R82, RZ, 0x1, !P1 ;  /* 0x00000001ff525807 */ /* 0x002fe20004800000 */
[----:B---3--:R-:W-:Y:S06]  /*5ea0*/  @!P5 BRA `(.L_x_105) ;  /* 0x000000000068d947 */ /* 0x008fec0003800000 */
[----:B------:R-:W-:Y:S01]  /*5eb0*/  LOP3.LUT P5, RZ, R69, 0x40, RZ, 0xc0, !PT ;  /* 0x0000004045ff7812 */ /* 0x000fe200078ac0ff */
[C---:B------:R-:W-:Y:S01]  /*5ec0*/  VIADD R4, R39.reuse, 0x200 ;  /* 0x0000020027047836 */ /* 0x040fe20000000000 */
[----:B------:R-:W-:Y:S01]  /*5ed0*/  ISETP.NE.AND P2, PT, R82, RZ, PT ;  /* 0x000000ff5200720c */ /* 0x000fe20003f45270 */
[----:B------:R-:W-:Y:S01]  /*5ee0*/  BSSY B0, `(.L_x_106) ;  /* 0x000000d000007945 */ /* 0x000fe20003800000 */
[----:B------:R-:W-:Y:S01]  /*5ef0*/  PLOP3.LUT P1, PT, PT, PT, PT, 0x8, 0x80 ;  /* 0x000000000080781c */ /* 0x000fe20003f2e170 */
[----:B------:R-:W-:Y:S01]  /*5f00*/  @P4 VIADD R2, R39, 0x210 ;  /* 0x0000021027024836 */ /* 0x000fe20000000000 */
[----:B------:R-:W-:Y:S02]  /*5f10*/  @P4 PLOP3.LUT P1, PT, P5, PT, PT, 0x80, 0x8 ;  /* 0x000000000008481c */ /* 0x000fe40002f2f070 */
[----:B------:R-:W-:Y:S02]  /*5f20*/  CS2R R50, SRZ ;  /* 0x0000000000327805 */ /* 0x000fe4000001ff00 */
[----:B------:R-:W-:Y:S02]  /*5f30*/  CS2R R48, SRZ ;  /* 0x0000000000307805 */ /* 0x000fe4000001ff00 */
[----:B------:R-:W-:Y:S02]  /*5f40*/  CS2R R42, SRZ ;  /* 0x00000000002a7805 */ /* 0x000fe4000001ff00 */
[----:B------:R-:W-:Y:S05]  /*5f50*/  CS2R R40, SRZ ;  /* 0x0000000000287805 */ /* 0x000fea000001ff00 */
[----:B------:R-:W-:Y:S01]  /*5f60*/  @P1 VIADD R2, R4, 0xfffffff0 ;  /* 0xfffffff004021836 */ /* 0x000fe20000000000 */
[----:B------:R-:W-:Y:S06]  /*5f70*/  @P2 BRA `(.L_x_107) ;  /* 0x00000000000c2947 */ /* 0x000fec0003800000 */
[----:B------:R-:W-:Y:S04]  /*5f80*/  SHF.L.U32 R5, R83, 0x1f, RZ ;  /* 0x0000001f53057819 */ /* 0x000fe800000006ff */
[----:B------:R-:W1:Y:S02]  /*5f90*/  SYNCS.PHASECHK.TRANS64.TRYWAIT P1, [R0+URZ+0x40], R5 ;  /* 0x00004005000075a7 */ /* 0x000e6400080211ff */
[----:B-1----:R-:W-:Y:S05]  /*5fa0*/  @!P1 BRA `(.L_x_108) ;  /* 0x0000001c00ec9947 */ /* 0x002fea0003800000 */
.L_x_107:
[----:B------:R-:W-:Y:S05]  /*5fb0*/  BSYNC B0 ;  /* 0x0000000000007941 */ /* 0x000fea0003800000 */
.L_x_106:
[----:B------:R-:W-:Y:S01]  /*5fc0*/  UIADD3 UR5, UPT, UPT, UR56, 0x1, URZ ;  /* 0x0000000138057890 */ /* 0x000fe2000fffe0ff */
[----:B------:R-:W-:Y:S03]  /*5fd0*/  ISETP.NE.AND P1, PT, R85, RZ, PT ;  /* 0x000000ff5500720c */ /* 0x000fe60003f25270 */
[----:B------:R-:W-:Y:S04]  /*5fe0*/  UISETP.NE.AND UP0, UPT, UR5, 0x3, UPT ;  /* 0x000000030500788c */ /* 0x000fe8000bf05270 */
[----:B------:R-:W-:Y:S02]  /*5ff0*/  USEL UR4, URZ, 0x1, UP0 ;  /* 0x00000001ff047887 */ /* 0x000fe40008000000 */
[----:B------:R-:W-:Y:S04]  /*6000*/  USEL UR5, UR5, URZ, UP0 ;  /* 0x000000ff05057287 */ /* 0x000fe80008000000 */
[----:B------:R3:W1:Y:S01]  /*6010*/  @P1 LDS.128 R48, [R2] ;  /* 0x0000000002301984 */ /* 0x0006620000000c00 */
[----:B------:R-:W-:Y:S01]  /*6020*/  LOP3.LUT R83, R83, UR4, RZ, 0x3c, !PT ;  /* 0x0000000453537c12 */ /* 0x000fe2000f8e3cff */
[----:B------:R-:W-:Y:S02]  /*6030*/  IMAD.U32 R80, RZ, RZ, UR5 ;  /* 0x00000005ff507e24 */ /* 0x000fe4000f8e00ff */
[----:B------:R3:W1:Y:S04]  /*6040*/  @P1 LDS.128 R40, [R39+0x200] ;  /* 0x0002000027281984 */ /* 0x0006680000000c00 */
.L_x_105:
[----:B------:R-:W-:Y:S05]  /*6050*/  BSYNC B1 ;  /* 0x0000000000017941 */ /* 0x000fea0003800000 */
.L_x_104:
[----:B-1----:R-:W-:Y:S04]  /*6060*/  SHF.R.U32.HI R5, RZ, 0x15, R34 ;  /* 0x00000015ff057819 */ /* 0x002fe80000011622 */
[----:B------:R-:W-:Y:S01]  /*6070*/  LOP3.LUT P1, RZ, R5, 0x3, R70, 0x48, !PT ;  /* 0x0000000305ff7812 */ /* 0x000fe20007824846 */
[----:B------:R-:W-:Y:S01]  /*6080*/  @!UPT UIADD3 URZ, UPT, UPT, URZ, URZ, URZ ;  /* 0x000000fffffff290 */ /* 0x000fe2000fffe0ff */
[----:B----4-:R-:W-:Y:S11]  /*6090*/  @P0 BRA `(.L_x_109) ;  /* 0x0000000000080947 */ /* 0x010ff60003800000 */
[----:B------:R-:W1:Y:S02]  /*60a0*/  SYNCS.PHASECHK.TRANS64.TRYWAIT P0, [R76+URZ+0xa0], R3 ;  /* 0x0000a0034c0075a7 */ /* 0x000e6400080011ff */
[----:B-1----:R-:W-:Y:S05]  /*60b0*/  @!P0 BRA `(.L_x_110) ;  /* 0x0000001c00bc8947 */ /* 0x002fea0003800000 */
.L_x_109:
[----:B------:R-:W-:Y:S05]  /*60c0*/  @!P1 BRA `(.L_x_111) ;  /* 0x0000000000409947 */ /* 0x000fea0003800000 */
[----:B------:R-:W4:Y:S01]  /*60d0*/  LDCU.64 UR8, c[0x4][0x70] ;  /* 0x01000e00ff0877ac */ /* 0x000f220008000a00 */
[----:B-1----:R-:W-:Y:S01]  /*60e0*/  MOV R3, 0x0 ;  /* 0x0000000000037802 */ /* 0x002fe20000000f00 */
[----:B------:R-:W-:Y:S02]  /*60f0*/  HFMA2 R12, -RZ, RZ, 0, 5.9604644775390625e-08 ;  /* 0x00000001ff0c7431 */ /* 0x000fe400000001ff */
[----:B------:R-:W-:Y:S02]  /*6100*/  IMAD.MOV.U32 R8, RZ, RZ, 0x192 ;  /* 0x00000192ff087424 */ /* 0x000fe400078e00ff */
[----:B------:R-:W-:Y:S01]  /*6110*/  IMAD.MOV.U32 R13, RZ, RZ, RZ ;  /* 0x000000ffff0d7224 */ /* 0x000fe200078e00ff */
[----:B------:R-:W1:Y:S01]  /*6120*/  LDCU.64 UR6, c[0x4][0x78] ;  /* 0x01000f00ff0677ac */ /* 0x000e620008000a00 */
[----:B---3--:R-:W3:Y:S01]  /*6130*/  LDC.64 R2, c[0x4][R3] ;  /* 0x0100000003027b82 */ /* 0x008ee20000000a00 */
[----:B------:R-:W5:Y:S01]  /*6140*/  LDCU.64 UR4, c[0x4][0x10] ;  /* 0x01000200ff0477ac */ /* 0x000f620008000a00 */
[----:B----4-:R-:W-:Y:S01]  /*6150*/  MOV R5, UR9 ;  /* 0x0000000900057c02 */ /* 0x010fe20008000f00 */
[----:B------:R-:W-:Y:S01]  /*6160*/  IMAD.U32 R4, RZ, RZ, UR8 ;  /* 0x00000008ff047e24 */ /* 0x000fe2000f8e00ff */
[----:B-1----:R-:W-:Y:S01]  /*6170*/  MOV R7, UR7 ;  /* 0x0000000700077c02 */ /* 0x002fe20008000f00 */
[----:B------:R-:W-:Y:S01]  /*6180*/  IMAD.U32 R6, RZ, RZ, UR6 ;  /* 0x00000006ff067e24 */ /* 0x000fe2000f8e00ff */
[----:B-----5:R-:W-:Y:S01]  /*6190*/  MOV R11, UR5 ;  /* 0x00000005000b7c02 */ /* 0x020fe20008000f00 */
[----:B------:R-:W-:Y:S02]  /*61a0*/  IMAD.U32 R10, RZ, RZ, UR4 ;  /* 0x00000004ff0a7e24 */ /* 0x000fe4000f8e00ff */
[----:B------:R-:W-:Y:S07]  /*61b0*/  LEPC R20, `(.L_x_111) ;  /* 0x000000001014794e */ /* 0x000fee0000000000 */
[----:B--23--:R-:W-:Y:S05]  /*61c0*/  CALL.ABS.NOINC R2 ;  /* 0x0000000002007343 */ /* 0x00cfea0003c00000 */
.L_x_111:
[----:B------:R-:W-:Y:S05]  /*61d0*/  WARPSYNC.ALL ;  /* 0x0000000000007948 */ /* 0x000fea0003800000 */
[----:B------:R-:W-:Y:S01]  /*61e0*/  R2UR UR4, R34 ;  /* 0x00000000220472ca */ /* 0x000fe200000e0000 */
[--C-:B------:R-:W-:Y:S01]  /*61f0*/  HADD2.F32 R20, -RZ, R40.reuse.H0_H0 ;  /* 0x20000028ff147230 */ /* 0x100fe20000004100 */
[----:B------:R-:W-:Y:S01]  /*6200*/  MOV R84, 0x10 ;  /* 0x0000001000547802 */ /* 0x000fe20000000f00 */
[----:B------:R-:W-:Y:S01]  /*6210*/  HADD2.F32 R21, -RZ, R40.H1_H1 ;  /* 0x30000028ff157230 */ /* 0x000fe20000004100 */
[----:B------:R-:W-:Y:S01]  /*6220*/  LOP3.LUT P6, RZ, R69, 0x40, RZ, 0xc0, !PT ;  /* 0x0000004045ff7812 */ /* 0x000fe200078cc0ff */
[----:B------:R-:W-:Y:S01]  /*6230*/  HADD2.F32 R36, -RZ, R41.H1_H1 ;  /* 0x30000029ff247230 */ /* 0x000fe20000004100 */
[----:B------:R-:W-:Y:S01]  /*6240*/  ISETP.NE.AND P0, PT, R74, RZ, PT ;  /* 0x000000ff4a00720c */ /* 0x000fe20003f05270 */
[----:B------:R-:W-:Y:S01]  /*6250*/  HADD2.F32 R37, -RZ, R43.H0_H0 ;  /* 0x2000002bff257230 */ /* 0x000fe20000004100 */
[----:B------:R-:W-:Y:S01]  /*6260*/  SEL R84, R84, 0xfffffff0, !P6 ;  /* 0xfffffff054547807 */ /* 0x000fe20007000000 */
[----:B------:R-:W-:Y:S03]  /*6270*/  BSSY.RECONVERGENT B0, `(.L_x_112) ;  /* 0x000004e000007945 */ /* 0x000fe60003800200 */
[----:B------:R-:W-:Y:S01]  /*6280*/  IADD3 R86, PT, PT, R39, R84, RZ ;  /* 0x0000005427567210 */ /* 0x000fe20007ffe0ff */
[----:B------:R-:W2:Y:S02]  /*6290*/  LDTM.x16 R4, tmem[UR4] ;  /* 0x00000004000479ee */ /* 0x000ea40008240000 */
[C---:B--2---:R-:W-:Y:S01]  /*62a0*/  FMUL R0, R32.reuse, R4 ;  /* 0x0000000420007220 */ /* 0x044fe20000400000 */
[C---:B---3--:R-:W-:Y:S01]  /*62b0*/  FMUL R2, R32.reuse, R5 ;  /* 0x0000000520027220 */ /* 0x048fe20000400000 */
[C---:B-1----:R-:W-:Y:S01]  /*62c0*/  FMUL R3, R32.reuse, R6 ;  /* 0x0000000620037220 */ /* 0x042fe20000400000 */
[C---:B------:R-:W-:Y:S01]  /*62d0*/  FMUL R7, R32.reuse, R7 ;  /* 0x0000000720077220 */ /* 0x040fe20000400000 */
[C---:B------:R-:W-:Y:S01]  /*62e0*/  FFMA R0, R35.reuse, R20, R0 ;  /* 0x0000001423007223 */ /* 0x040fe20000000000 */
[----:B------:R-:W-:Y:S02]  /*62f0*/  HADD2.F32 R20, -RZ, R41.H0_H0 ;  /* 0x20000029ff147230 */ /* 0x000fe40000004100 */
[C---:B------:R-:W-:Y:S01]  /*6300*/  FFMA R2, R35.reuse, R21, R2 ;  /* 0x0000001523027223 */ /* 0x040fe20000000002 */
[--C-:B------:R-:W-:Y:S02]  /*6310*/  HADD2.F32 R21, -RZ, R42.reuse.H0_H0 ;  /* 0x2000002aff157230 */ /* 0x100fe40000004100 */
[C---:B------:R-:W-:Y:S01]  /*6320*/  FMUL R4, R32.reuse, R8 ;  /* 0x0000000820047220 */ /* 0x040fe20000400000 */
[C---:B------:R-:W-:Y:S01]  /*6330*/  FMUL R5, R32.reuse, R9 ;  /* 0x0000000920057220 */ /* 0x040fe20000400000 */
[C---:B------:R-:W-:Y:S01]  /*6340*/  FFMA R3, R35.reuse, R20, R3 ;  /* 0x0000001423037223 */ /* 0x040fe20000000003 */
[----:B------:R-:W-:Y:S02]  /*6350*/  HADD2.F32 R20, -RZ, R42.H1_H1 ;  /* 0x3000002aff147230 */ /* 0x000fe40000004100 */
[C---:B------:R-:W-:Y:S01]  /*6360*/  FFMA R7, R35.reuse, R36, R7 ;  /* 0x0000002423077223 */ /* 0x040fe20000000007 */
[C---:B------:R-:W-:Y:S01]  /*6370*/  FMUL R6, R32.reuse, R10 ;  /* 0x0000000a20067220 */ /* 0x040fe20000400000 */
[----:B------:R-:W-:Y:S02]  /*6380*/  HADD2.F32 R36, -RZ, R43.H1_H1 ;  /* 0x3000002bff247230 */ /* 0x000fe40000004100 */
[C---:B------:R-:W-:Y:S01]  /*6390*/  FMUL R11, R32.reuse, R11 ;  /* 0x0000000b200b7220 */ /* 0x040fe20000400000 */
[C---:B------:R-:W-:Y:S01]  /*63a0*/  FFMA R4, R35.reuse, R21, R4 ;  /* 0x0000001523047223 */ /* 0x040fe20000000004 */
[C---:B------:R-:W-:Y:S01]  /*63b0*/  FFMA R5, R35.reuse, R20, R5 ;  /* 0x0000001423057223 */ /* 0x040fe20000000005 */
[C---:B------:R-:W-:Y:S01]  /*63c0*/  FFMA R6, R35.reuse, R37, R6 ;  /* 0x0000002523067223 */ /* 0x040fe20000000006 */
[--C-:B------:R-:W-:Y:S02]  /*63d0*/  HADD2.F32 R20, -RZ, R48.reuse.H0_H0 ;  /* 0x20000030ff147230 */ /* 0x100fe40000004100 */
[C---:B------:R-:W-:Y:S01]  /*63e0*/  FFMA R11, R35.reuse, R36, R11 ;  /* 0x00000024230b7223 */ /* 0x040fe2000000000b */
[C---:B------:R-:W-:Y:S01]  /*63f0*/  FMUL R8, R32.reuse, R12 ;  /* 0x0000000c20087220 */ /* 0x040fe20000400000 */
[----:B------:R-:W-:Y:S02]  /*6400*/  HADD2.F32 R36, -RZ, R48.H1_H1 ;  /* 0x30000030ff247230 */ /* 0x000fe40000004100 */
[C---:B------:R-:W-:Y:S01]  /*6410*/  FMUL R9, R32.reuse, R13 ;  /* 0x0000000d20097220 */ /* 0x040fe20000400000 */
[--C-:B------:R-:W-:Y:S02]  /*6420*/  HADD2.F32 R21, -RZ, R49.reuse.H0_H0 ;  /* 0x20000031ff157230 */ /* 0x100fe40000004100 */
[C---:B------:R-:W-:Y:S01]  /*6430*/  FMUL R10, R32.reuse, R14 ;  /* 0x0000000e200a7220 */ /* 0x040fe20000400000 */
[C---:B------:R-:W-:Y:S01]  /*6440*/  FFMA R8, R35.reuse, R20, R8 ;  /* 0x0000001423087223 */ /* 0x040fe20000000008 */
[----:B------:R-:W-:Y:S02]  /*6450*/  HADD2.F32 R20, -RZ, R49.H1_H1 ;  /* 0x30000031ff147230 */ /* 0x000fe40000004100 */
[C---:B------:R-:W-:Y:S01]  /*6460*/  FFMA R9, R35.reuse, R36, R9 ;  /* 0x0000002423097223 */ /* 0x040fe20000000009 */
[C---:B------:R-:W-:Y:S01]  /*6470*/  FMUL R15, R32.reuse, R15 ;  /* 0x0000000f200f7220 */ /* 0x040fe20000400000 */
[C---:B------:R-:W-:Y:S01]  /*6480*/  FFMA R10, R35.reuse, R21, R10 ;  /* 0x00000015230a7223 */ /* 0x040fe2000000000a */
[--C-:B------:R-:W-:Y:S02]  /*6490*/  HADD2.F32 R21, -RZ, R50.reuse.H0_H0 ;  /* 0x20000032ff157230 */ /* 0x100fe40000004100 */
[C---:B------:R-:W-:Y:S01]  /*64a0*/  FMUL R12, R32.reuse, R16 ;  /* 0x00000010200c7220 */ /* 0x040fe20000400000 */
[----:B------:R-:W-:Y:S02]  /*64b0*/  HADD2.F32 R36, -RZ, R50.H1_H1 ;  /* 0x30000032ff247230 */ /* 0x000fe40000004100 */
[C---:B------:R-:W-:Y:S01]  /*64c0*/  FFMA R15, R35.reuse, R20, R15 ;  /* 0x00000014230f7223 */ /* 0x040fe2000000000f */
[C---:B------:R-:W-:Y:S01]  /*64d0*/  FMUL R13, R32.reuse, R17 ;  /* 0x00000011200d7220 */ /* 0x040fe20000400000 */
[--C-:B------:R-:W-:Y:S02]  /*64e0*/  HADD2.F32 R37, -RZ, R51.reuse.H0_H0 ;  /* 0x20000033ff257230 */ /* 0x100fe40000004100 */
[C---:B------:R-:W-:Y:S01]  /*64f0*/  FMUL R14, R32.reuse, R18 ;  /* 0x00000012200e7220 */ /* 0x040fe20000400000 */
[----:B------:R-:W-:Y:S02]  /*6500*/  HADD2.F32 R20, -RZ, R51.H1_H1 ;  /* 0x30000033ff147230 */ /* 0x000fe40000004100 */
[----:B------:R-:W-:Y:S01]  /*6510*/  FMUL R19, R32, R19 ;  /* 0x0000001320137220 */ /* 0x000fe20000400000 */
[----:B------:R-:W-:Y:S01]  /*6520*/  F2FP.F16.F32.PACK_AB R44, R2, R0 ;  /* 0x00000000022c723e */ /* 0x000fe200000000ff */
[----:B------:R-:W-:Y:S01]  /*6530*/  FFMA R12, R35, R21, R12 ;  /* 0x00000015230c7223 */ /* 0x000fe2000000000c */
[----:B------:R-:W-:Y:S01]  /*6540*/  F2FP.F16.F32.PACK_AB R45, R7, R3 ;  /* 0x00000003072d723e */ /* 0x000fe200000000ff */
[----:B------:R-:W-:Y:S01]  /*6550*/  FFMA R13, R35, R36, R13 ;  /* 0x00000024230d7223 */ /* 0x000fe2000000000d */
[----:B------:R-:W-:Y:S01]  /*6560*/  F2FP.F16.F32.PACK_AB R46, R5, R4 ;  /* 0x00000004052e723e */ /* 0x000fe200000000ff */
[----:B------:R-:W-:Y:S01]  /*6570*/  FFMA R14, R35, R37, R14 ;  /* 0x00000025230e7223 */ /* 0x000fe2000000000e */
[----:B------:R-:W-:Y:S01]  /*6580*/  F2FP.F16.F32.PACK_AB R47, R11, R6 ;  /* 0x000000060b2f723e */ /* 0x000fe200000000ff */
[----:B------:R-:W-:Y:S01]  /*6590*/  FFMA R19, R35, R20, R19 ;  /* 0x0000001423137223 */ /* 0x000fe20000000013 */
[----:B------:R-:W-:Y:S02]  /*65a0*/  F2FP.F16.F32.PACK_AB R64, R9, R8 ;  /* 0x000000080940723e */ /* 0x000fe400000000ff */
[----:B------:R-:W-:Y:S01]  /*65b0*/  F2FP.F16.F32.PACK_AB R65, R15, R10 ;  /* 0x0000000a0f41723e */ /* 0x000fe200000000ff */
[----:B------:R1:W-:Y:S01]  /*65c0*/  STS.128 [R39+0x200], R44 ;  /* 0x0002002c27007388 */ /* 0x0003e20000000c00 */
[----:B------:R-:W-:Y:S02]  /*65d0*/  F2FP.F16.F32.PACK_AB R66, R13, R12 ;  /* 0x0000000c0d42723e */ /* 0x000fe400000000ff */
[----:B------:R-:W-:Y:S05]  /*65e0*/  F2FP.F16.F32.PACK_AB R67, R19, R14 ;  /* 0x0000000e1343723e */ /* 0x000fea00000000ff */
[----:B------:R1:W-:Y:S01]  /*65f0*/  STS.128 [R86+0x200], R64 ;  /* 0x0002004056007388 */ /* 0x0003e20000000c00 */
[----:B------:R-:W-:Y:S01]  /*6600*/  @!PT LDS RZ, [RZ] ;  /* 0x00000000fffff984 */ /* 0x000fe20000000800 */
[----:B------:R-:W-:Y:S01]  /*6610*/  @!PT LDS RZ, [RZ] ;  /* 0x00000000fffff984 */ /* 0x000fe20000000800 */
[----:B------:R-:W-:Y:S01]  /*6620*/  @!PT LDS RZ, [RZ] ;  /* 0x00000000fffff984 */ /* 0x000fe20000000800 */
[----:B------:R-:W-:Y:S01]  /*6630*/  @!PT LDS RZ, [RZ] ;  /* 0x00000000fffff984 */ /* 0x000fe20000000800 */
[----:B------:R2:W-:Y:S07]  /*6640*/  MEMBAR.ALL.CTA ;  /* 0x0000000000007992 */ /* 0x0005ee0000008000 */
[----:B--2---:R-:W2:Y:S02]  /*6650*/  FENCE.VIEW.ASYNC.S ;  /* 0x00000000000073c6 */ /* 0x004ea40000000000 */
[----:B--2---:R-:W-:Y:S06]  /*6660*/  BAR.SYNC.DEFER_BLOCKING 0x1, 0x80 ;  /* 0x0042000000007b1d */ /* 0x004fec0000010000 */
[----:B------:R-:W-:Y:S05]  /*6670*/  @P0 BRA `(.L_x_113) ;  /* 0x0000000000340947 */ /* 0x000fea0003800000 */
[----:B------:R-:W-:Y:S01]  /*6680*/  R2UR UR10, R38 ;  /* 0x00000000260a72ca */ /* 0x000fe200000e0000 */
[----:B------:R-:W-:Y:S01]  /*6690*/  UIADD3 UR8, UP0, UPT, UR54, 0x680, URZ ;  /* 0x0000068036087890 */ /* 0x000fe2000ff1e0ff */
[----:B------:R-:W-:Y:S01]  /*66a0*/  UMOV UR43, UR36 ;  /* 0x00000024002b7c82 */ /* 0x000fe20008000000 */
[----:B------:R-:W-:Y:S02]  /*66b0*/  UIADD3 UR5, UPT, UPT, UR41, 0x20, URZ ;  /* 0x0000002029057890 */ /* 0x000fe4000fffe0ff */
[----:B------:R-:W-:Y:S01]  /*66c0*/  UIADD3.X UR9, UPT, UPT, URZ, UR55, URZ, UP0, !UPT ;  /* 0x00000037ff097290 */ /* 0x000fe200087fe4ff */
[----:B------:R-:W-:Y:S01]  /*66d0*/  UMOV UR6, UR42 ;  /* 0x0000002a00067c82 */ /* 0x000fe20008000000 */
[----:B------:R-:W-:Y:S06]  /*66e0*/  UMOV UR7, UR36 ;  /* 0x0000002400077c82 */ /* 0x000fec0008000000 */
[----:B------:R-:W-:Y:S04]  /*66f0*/  UIADD3 UR10, UPT, UPT, UR48, UR10, URZ ;  /* 0x0000000a300a7290 */ /* 0x000fe8000fffe0ff */
[----:B------:R-:W-:Y:S02]  /*6700*/  UIADD3 UR40, UPT, UPT, UR10, 0x200, URZ ;  /* 0x000002000a287890 */ /* 0x000fe4000fffe0ff */
[----:B------:R-:W-:Y:S07]  /*6710*/  UIADD3 UR4, UPT, UPT, UR10, 0xa00, URZ ;  /* 0x00000a000a047890 */ /* 0x000fee000fffe0ff */
[----:B------:R2:W-:Y:S02]  /*6720*/  UTMASTG.3D [UR40], [UR8] ;  /* 0x00000028080073b5 */ /* 0x0005e40008010000 */
[----:B------:R2:W-:Y:S02]  /*6730*/  UTMASTG.3D [UR4], [UR8] ;  /* 0x00000004080073b5 */ /* 0x0005e40008010000 */
[----:B--2---:R0:W-:Y:S02]  /*6740*/  UTMACMDFLUSH ;  /* 0x00000000000079b7 */ /* 0x0041e40000000000 */
.L_x_113:
[----:B------:R-:W-:Y:S05]  /*6750*/  BSYNC.RECONVERGENT B0 ;  /* 0x0000000000007941 */ /* 0x000fea0003800200 */
.L_x_112:
[----:B------:R-:W-:Y:S01]  /*6760*/  UIADD3 UR40, UPT, UPT, UR56, 0x1, URZ ;  /* 0x0000000138287890 */ /* 0x000fe2000fffe0ff */
[----:B------:R-:W-:Y:S03]  /*6770*/  BSSY.RECONVERGENT B0, `(.L_x_114) ;  /* 0x0000005000007945 */ /* 0x000fe60003800200 */
[----:B------:R-:W-:Y:S04]  /*6780*/  UISETP.NE.AND UP0, UPT, UR40, 0x3, UPT ;  /* 0x000000032800788c */ /* 0x000fe8000bf05270 */
[----:B------:R-:W-:Y:S01]  /*6790*/  USEL UR43, UR40, URZ, UP0 ;  /* 0x000000ff282b7287 */ /* 0x000fe20008000000 */
[----:B------:R-:W-:Y:S11]  /*67a0*/  @P0 BRA `(.L_x_115) ;  /* 0x0000000000040947 */ /* 0x000ff60003800000 */
[----:B------:R-:W-:Y:S04]  /*67b0*/  DEPBAR.LE SB0, 0x1 ;  /* 0x000080400000791a */ /* 0x000fe80000000000 */
.L_x_115:
[----:B------:R-:W-:Y:S05]  /*67c0*/  BSYNC.RECONVERGENT B0 ;  /* 0x0000000000007941 */ /* 0x000fea0003800200 */
.L_x_114:
[----:B------:R-:W-:Y:S01]  /*67d0*/  BAR.SYNC.DEFER_BLOCKING 0x1, 0x80 ;  /* 0x0042000000007b1d */ /* 0x000fe20000010000 */
[----:B------:R-:W-:Y:S01]  /*67e0*/  ISETP.NE.AND P1, PT, R79, RZ, PT ;  /* 0x000000ff4f00720c */ /* 0x000fe20003f25270 */
[----:B------:R-:W-:Y:S01]  /*67f0*/  UISETP.NE.AND UP0, UPT, UR50, URZ, UPT ;  /* 0x000000ff3200728c */ /* 0x000fe2000bf05270 */
[----:B------:R-:W-:Y:S11]  /*6800*/  LEA R2, R80, UR48, 0x3 ;  /* 0x0000003050027c11 */ /* 0x000ff6000f8e18ff */
[----:B------:R-:W-:Y:S01]  /*6810*/  @P1 SHF.L.U32 R3, R83, 0x1f, RZ ;  /* 0x0000001f53031819 */ /* 0x000fe200000006ff */
[----:B------:R-:W-:Y:S06]  /*6820*/  BRA.U !UP0, `(.L_x_116) ;  /* 0x0000000108247547 */ /* 0x000fec000b800000 */
[----:B------:R-:W-:Y:S01]  /*6830*/  IMAD.U32 R5, RZ, RZ, UR49 ;  /* 0x00000031ff057e24 */ /* 0x000fe2000f8e00ff */
[----:B------:R-:W-:Y:S01]  /*6840*/  MOV R0, UR37 ;  /* 0x0000002500007c02 */ /* 0x000fe20008000f00 */
[----:B------:R-:W-:Y:S03]  /*6850*/  UIADD3 UR49, UPT, UPT, UR49, 0x1, URZ ;  /* 0x0000000131317890 */ /* 0x000fe6000fffe0ff */
[----:B------:R-:W-:Y:S01]  /*6860*/  @P1 LEA R5, R5, UR48, 0x3 ;  /* 0x0000003005051c11 */ /* 0x000fe2000f8e18ff */
[----:B------:R-:W-:Y:S04]  /*6870*/  UISETP.NE.AND UP0, UPT, UR49, 0x3, UPT ;  /* 0x000000033100788c */ /* 0x000fe8000bf05270 */
[----:B------:R-:W-:Y:S01]  /*6880*/  @P1 VIADD R5, R5, 0x58 ;  /* 0x0000005805051836 */ /* 0x000fe20000000000 */
[----:B------:R-:W-:Y:S04]  /*6890*/  USEL UR49, UR49, URZ, UP0 ;  /* 0x000000ff31317287 */ /* 0x000fe80008000000 */
[----:B------:R-:W-:Y:S04]  /*68a0*/  @P1 PRMT R0, R0, 0x654, R5 ;  /* 0x0000065400001816 */ /* 0x000fe80000000005 */
[----:B------:R2:W-:Y:S04]  /*68b0*/  @P1 SYNCS.ARRIVE.TRANS64.RED.A1T0 RZ, [R0+URZ], RZ ;  /* 0x000000ff00ff19a7 */ /* 0x0005e800081004ff */
.L_x_116:
[----:B------:R-:W3:Y:S01]  /*68c0*/  @P1 SYNCS.PHASECHK.TRANS64.TRYWAIT P0, [R2+URZ+0x40], R3 ;  /* 0x00004003020015a7 */ /* 0x000ee200080011ff */
[----:B------:R-:W-:Y:S01]  /*68d0*/  BSSY B1, `(.L_x_117) ;  /* 0x0000012000017945 */ /* 0x000fe20003800000 */
[----:B---3--:R-:W-:Y:S03]  /*68e0*/  @P1 SEL R82, RZ, 0x1, !P0 ;  /* 0x00000001ff521807 */ /* 0x008fe60004000000 */
[----:B------:R-:W-:Y:S05]  /*68f0*/  @!P1 BRA `(.L_x_118) ;  /* 0x00000000003c9947 */ /* 0x000fea0003800000 */
[----:B------:R-:W-:Y:S01]  /*6900*/  ISETP.NE.AND P1, PT, R85, RZ, PT ;  /* 0x000000ff5500720c */ /* 0x000fe20003f25270 */
[----:B------:R-:W-:Y:S01]  /*6910*/  BSSY B0, `(.L_x_119) ;  /* 0x0000009000007945 */ /* 0x000fe20003800000 */
[----:B------:R-:W-:Y:S11]  /*6920*/  ISETP.NE.AND P0, PT, R82, RZ, PT ;  /* 0x000000ff5200720c */ /* 0x000ff60003f05270 */
[----:B------:R-:W-:Y:S05]  /*6930*/  @P1 IMAD R80, R80, 0x1000, R81 ;  /* 0x0000100050501824 */ /* 0x000fea00078e0251 */
[----:B------:R-:W-:Y:S05]  /*6940*/  @P1 IADD3 R3, PT, PT, R80, UR48, RZ ;  /* 0x0000003050031c10 */ /* 0x000fea000fffe0ff */
[----:B--2---:R-:W-:Y:S01]  /*6950*/  @P1 IMAD.IADD R0, R84, 0x1, R3 ;  /* 0x0000000154001824 */ /* 0x004fe200078e0203 */
[----:B------:R-:W-:Y:S06]  /*6960*/  @P0 BRA `(.L_x_120) ;  /* 0x00000000000c0947 */ /* 0x000fec0003800000 */
[----:B------:R-:W-:Y:S04]  /*6970*/  SHF.L.U32 R83, R83, 0x1f, RZ ;  /* 0x0000001f53537819 */ /* 0x000fe800000006ff */
[----:B------:R-:W2:Y:S02]  /*6980*/  SYNCS.PHASECHK.TRANS64.TRYWAIT P0, [R2+URZ+0x40], R83 ;  /* 0x00004053020075a7 */ /* 0x000ea400080011ff */
[----:B--2---:R-:W-:Y:S05]  /*6990*/  @!P0 BRA `(.L_x_121) ;  /* 0x0000001400988947 */ /* 0x004fea0003800000 */
.L_x_120:
[----:B------:R-:W-:Y:S05]  /*69a0*/  BSYNC B0 ;  /* 0x0000000000007941 */ /* 0x000fea0003800000 */
.L_x_119:
[----:B------:R-:W-:Y:S11]  /*69b0*/  ISETP.NE.AND P0, PT, R85, RZ, PT ;  /* 0x000000ff5500720c */ /* 0x000ff60003f05270 */
[----:B------:R-:W-:Y:S02]  /*69c0*/  @!UPT UIADD3 URZ, UPT, UPT, URZ, URZ, URZ ;  /* 0x000000fffffff290 */ /* 0x000fe4000fffe0ff */
[----:B------:R3:W4:Y:S04]  /*69d0*/  @P0 LDS.128 R40, [R80+UR48+0x200] ;  /* 0x0002003050280984 */ /* 0x0007280008000c00 */
[----:B------:R3:W1:Y:S02]  /*69e0*/  @P0 LDS.128 R48, [R0+0x200] ;  /* 0x0002000000300984 */ /* 0x0006640000000c00 */
.L_x_118:
[----:B------:R-:W-:Y:S05]  /*69f0*/  BSYNC B1 ;  /* 0x0000000000017941 */ /* 0x000fea0003800000 */
.L_x_117:
[----:B------:R-:W-:Y:S05]  /*6a00*/  VIADD R3, R34, 0x10 ;  /* 0x0000001022037836 */ /* 0x000fea0000000000 */
[----:B------:R-:W-:Y:S04]  /*6a10*/  SHF.R.U32.HI R3, RZ, 0x15, R3 ;  /* 0x00000015ff037819 */ /* 0x000fe80000011603 */
[----:B------:R-:W-:Y:S11]  /*6a20*/  LOP3.LUT P0, RZ, R3, 0x3, R70, 0x48, !PT ;  /* 0x0000000303ff7812 */ /* 0x000ff60007804846 */
[----:B------:R-:W-:Y:S02]  /*6a30*/  @!UPT UIADD3 URZ, UPT, UPT, URZ, URZ, URZ ;  /* 0x000000fffffff290 */ /* 0x000fe4000fffe0ff */
[----:B------:R-:W-:Y:S05]  /*6a40*/  @!P0 BRA `(.L_x_122) ;  /* 0x0000000000408947 */ /* 0x000fea0003800000 */
[----:B------:R-:W5:Y:S01]  /*6a50*/  LDCU.64 UR8, c[0x4][0x70] ;  /* 0x01000e00ff0877ac */ /* 0x000f620008000a00 */
[----:B------:R-:W-:Y:S01]  /*6a60*/  MOV R3, 0x0 ;  /* 0x0000000000037802 */ /* 0x000fe20000000f00 */
[----:B------:R-:W-:Y:S02]  /*6a70*/  HFMA2 R12, -RZ, RZ, 0, 5.9604644775390625e-08 ;  /* 0x00000001ff0c7431 */ /* 0x000fe400000001ff */
[----:B------:R-:W-:Y:S02]  /*6a80*/  IMAD.MOV.U32 R8, RZ, RZ, 0x192 ;  /* 0x00000192ff087424 */ /* 0x000fe400078e00ff */
[----:B------:R-:W-:Y:S01]  /*6a90*/  IMAD.MOV.U32 R13, RZ, RZ, RZ ;  /* 0x000000ffff0d7224 */ /* 0x000fe200078e00ff */
[----:B------:R-:W3:Y:S01]  /*6aa0*/  LDCU.64 UR6, c[0x4][0x78] ;  /* 0x01000f00ff0677ac */ /* 0x000ee20008000a00 */
[----:B--2---:R-:W2:Y:S01]  /*6ab0*/  LDC.64 R2, c[0x4][R3] ;  /* 0x0100000003027b82 */ /* 0x004ea20000000a00 */
[----:B------:R-:W4:Y:S01]  /*6ac0*/  LDCU.64 UR4, c[0x4][0x10] ;  /* 0x01000200ff0477ac */ /* 0x000f220008000a00 */
[----:B-----5:R-:W-:Y:S01]  /*6ad0*/  MOV R5, UR9 ;  /* 0x0000000900057c02 */ /* 0x020fe20008000f00 */
[----:B------:R-:W-:Y:S01]  /*6ae0*/  IMAD.U32 R4, RZ, RZ, UR8 ;  /* 0x00000008ff047e24 */ /* 0x000fe2000f8e00ff */
[----:B---3--:R-:W-:Y:S01]  /*6af0*/  MOV R7, UR7 ;  /* 0x0000000700077c02 */ /* 0x008fe20008000f00 */
[----:B------:R-:W-:Y:S01]  /*6b00*/  IMAD.U32 R6, RZ, RZ, UR6 ;  /* 0x00000006ff067e24 */ /* 0x000fe2000f8e00ff */
[----:B----4-:R-:W-:Y:S01]  /*6b10*/  MOV R11, UR5 ;  /* 0x00000005000b7c02 */ /* 0x010fe20008000f00 */
[----:B------:R-:W-:Y:S02]  /*6b20*/  IMAD.U32 R10, RZ, RZ, UR4 ;  /* 0x00000004ff0a7e24 */ /* 0x000fe4000f8e00ff */
[----:B------:R-:W-:Y:S07]  /*6b30*/  LEPC R20, `(.L_x_122) ;  /* 0x000000001014794e */ /* 0x000fee0000000000 */
[----:B-12---:R-:W-:Y:S05]  /*6b40*/  CALL.ABS.NOINC R2 ;  /* 0x0000000002007343 */ /* 0x006fea0003c00000 */
.L_x_122:
[----:B------:R-:W-:Y:S01]  /*6b50*/  ISETP.NE.AND P0, PT, R74, RZ, PT ;  /* 0x000000ff4a00720c */ /* 0x000fe20003f05270 */
[----:B------:R-:W-:Y:S05]  /*6b60*/  WARPSYNC.ALL ;  /* 0x0000000000007948 */ /* 0x000fea0003800000 */
[----:B------:R-:W-:Y:S01]  /*6b70*/  R2UR UR4, R34 ;  /* 0x00000000220472ca */ /* 0x000fe200000e0000 */
[--C-:B----4-:R-:W-:Y:S01]  /*6b80*/  HADD2.F32 R20, -RZ, R40.reuse.H0_H0 ;  /* 0x20000028ff147230 */ /* 0x110fe20000004100 */
[----:B------:R-:W-:Y:S01]  /*6b90*/  MOV R81, UR43 ;  /* 0x0000002b00517c02 */ /* 0x000fe20008000f00 */
[----:B------:R-:W-:Y:S01]  /*6ba0*/  HADD2.F32 R36, -RZ, R40.H1_H1 ;  /* 0x30000028ff247230 */ /* 0x000fe20000004100 */
[----:B------:R-:W-:Y:S01]  /*6bb0*/  IADD3 R76, PT, PT, R76, 0xc0, RZ ;  /* 0x000000c04c4c7810 */ /* 0x000fe20007ffe0ff */
[--C-:B------:R-:W-:Y:S01]  /*6bc0*/  HADD2.F32 R21, -RZ, R41.reuse.H0_H0 ;  /* 0x20000029ff157230 */ /* 0x100fe20000004100 */
[----:B------:R-:W-:Y:S01]  /*6bd0*/  LEA R82, R81, R68, 0xb ;  /* 0x0000004451527211 */ /* 0x000fe200078e58ff */
[----:B------:R-:W-:Y:S01]  /*6be0*/  HADD2.F32 R37, -RZ, R41.H1_H1 ;  /* 0x30000029ff257230 */ /* 0x000fe20000004100 */
[----:B------:R-:W-:Y:S01]  /*6bf0*/  LOP3.LUT R76, R76, 0xfefffff8, RZ, 0xc0, !PT ;  /* 0xfefffff84c4c7812 */ /* 0x000fe200078ec0ff */
[--C-:B-1----:R-:W-:Y:S01]  /*6c00*/  HADD2.F32 R39, -RZ, R42.reuse.H0_H0 ;  /* 0x2000002aff277230 */ /* 0x102fe20000004100 */
[----:B------:R-:W-:Y:S01]  /*6c10*/  LEA R85, R82, UR48, 0x1 ;  /* 0x0000003052557c11 */ /* 0x000fe2000f8e08ff */
[----:B------:R-:W-:Y:S01]  /*6c20*/  HADD2.F32 R38, -RZ, R42.H1_H1 ;  /* 0x3000002aff267230 */ /* 0x000fe20000004100 */
[----:B------:R-:W-:Y:S01]  /*6c30*/  BSSY.RECONVERGENT B0, `(.L_x_123) ;  /* 0x000004f000007945 */ /* 0x000fe20003800200 */
[----:B------:R-:W1:Y:S01]  /*6c40*/  LDTM.x16 R4, tmem[UR4+0x10] ;  /* 0x00001004000479ee */ /* 0x000e620008240000 */
[----:B------:R-:W-:Y:S01]  /*6c50*/  NOP ;  /* 0x0000000000007918 */ /* 0x000fe20000000000 */
[----:B-1----:R1:W-:Y:S01]  /*6c60*/  SYNCS.ARRIVE.TRANS64.RED.A1T0 RZ, [R76+URZ], RZ ;  /* 0x000000ff4cff79a7 */ /* 0x0023e200081004ff */
[----:B------:R-:W-:Y:S01]  /*6c70*/  IADD3 R84, PT, PT, R84, R85, RZ ;  /* 0x0000005554547210 */ /* 0x000fe20007ffe0ff */
[--C-:B------:R-:W-:Y:S02]  /*6c80*/  HADD2.F32 R40, -RZ, R43.reuse.H0_H0 ;  /* 0x2000002bff287230 */ /* 0x100fe40000004100 */
[----:B------:R-:W-:Y:S02]  /*6c90*/  HADD2.F32 R42, -RZ, R43.H1_H1 ;  /* 0x3000002bff2a7230 */ /* 0x000fe40000004100 */
        /* <DEDUP_REMOVED lines=8> */
[C---:B------:R-:W-:Y:S01]  /*6d20*/  FMUL R4, R32.reuse, R4 ;  /* 0x0000000420047220 */ /* 0x040fe20000400000 */
[C---:B------:R-:W-:Y:S01]  /*6d30*/  FMUL R5, R32.reuse, R5 ;  /* 0x0000000520057220 */ /* 0x040fe20000400000 */
[C---:B------:R-:W-:Y:S01]  /*6d40*/  FMUL R6, R32.reuse, R6 ;  /* 0x0000000620067220 */ /* 0x040fe20000400000 */
[C---:B--23--:R-:W-:Y:S01]  /*6d50*/  FMUL R0, R32.reuse, R7 ;  /* 0x0000000720007220 */ /* 0x04cfe20000400000 */
[C---:B------:R-:W-:Y:S01]  /*6d60*/  FFMA R4, R35.reuse, R20, R4 ;  /* 0x0000001423047223 */ /* 0x040fe20000000004 */
[C---:B------:R-:W-:Y:S01]  /*6d70*/  FMUL R2, R32.reuse, R8 ;  /* 0x0000000820027220 */ /* 0x040fe20000400000 */
        /* <DEDUP_REMOVED lines=20> */
[----:B------:R-:W-:Y:S01]  /*6ec0*/  FFMA R15, R35, R46, R15 ;  /* 0x0000002e230f7223 */ /* 0x000fe2000000000f */
[----:B------:R-:W-:Y:S01]  /*6ed0*/  FMUL R19, R32, R19 ;  /* 0x0000001320137220 */ /* 0x000fe20000400000 */
[----:B------:R-:W-:Y:S01]  /*6ee0*/  F2FP.F16.F32.PACK_AB R64, R5, R4 ;  /* 0x000000040540723e */ /* 0x000fe200000000ff */
[C---:B------:R-:W-:Y:S01]  /*6ef0*/  FFMA R12, R35.reuse, R45, R12 ;  /* 0x0000002d230c7223 */ /* 0x040fe2000000000c */
        /* <DEDUP_REMOVED lines=20> */
[----:B------:R-:W-:Y:S02]  /*7040*/  UIADD3 UR12, UP0, UPT, UR54, 0x680, URZ ;  /* 0x00000680360c7890 */ /* 0x000fe4000ff1e0ff */
[----:B------:R-:W-:Y:S02]  /*7050*/  ULEA UR4, UR43, UR48, 0xc ;  /* 0x000000302b047291 */ /* 0x000fe4000f8e60ff */
[----:B------:R-:W-:Y:S02]  /*7060*/  UIADD3 UR9, UPT, UPT, UR41, 0x10, URZ ;  /* 0x0000001029097890 */ /* 0x000fe4000fffe0ff */
[----:B------:R-:W-:Y:S02]  /*7070*/  UIADD3 UR8, UPT, UPT, UR4, 0x200, URZ ;  /* 0x0000020004087890 */ /* 0x000fe4000fffe0ff */
[----:B------:R-:W-:Y:S01]  /*7080*/  UIADD3.X UR13, UPT, UPT, URZ, UR55, URZ, UP0, !UPT ;  /* 0x00000037ff0d7290 */ /* 0x000fe200087fe4ff */
[----:B------:R-:W-:Y:S01]  /*7090*/  UMOV UR10, UR42 ;  /* 0x0000002a000a7c82 */ /* 0x000fe20008000000 */
[----:B------:R-:W-:Y:S01]  /*70a0*/  UMOV UR11, UR36 ;  /* 0x00000024000b7c82 */ /* 0x000fe20008000000 */
[----:B------:R-:W-:Y:S02]  /*70b0*/  UIADD3 UR5, UPT, UPT, UR41, 0x30, URZ ;  /* 0x0000003029057890 */ /* 0x000fe4000fffe0ff */
[----:B------:R-:W-:Y:S01]  /*70c0*/  UIADD3 UR4, UPT, UPT, UR4, 0xa00, URZ ;  /* 0x00000a0004047890 */ /* 0x000fe2000fffe0ff */
[----:B------:R-:W-:Y:S03]  /*70d0*/  UMOV UR6, UR42 ;  /* 0x0000002a00067c82 */ /* 0x000fe60008000000 */
[----:B------:R2:W-:Y:S01]  /*70e0*/  UTMASTG.3D [UR8], [UR12] ;  /* 0x000000080c0073b5 */ /* 0x0005e20008010000 */
[----:B------:R-:W-:Y:S04]  /*70f0*/  UMOV UR7, UR36 ;  /* 0x0000002400077c82 */ /* 0x000fe80008000000 */
[----:B------:R2:W-:Y:S02]  /*7100*/  UTMASTG.3D [UR4], [UR12] ;  /* 0x000000040c0073b5 */ /* 0x0005e40008010000 */
[----:B--2---:R0:W-:Y:S02]  /*7110*/  UTMACMDFLUSH ;  /* 0x00000000000079b7 */ /* 0x0041e40000000000 */
.L_x_124:
[----:B------:R-:W-:Y:S05]  /*7120*/  BSYNC.RECONVERGENT B0 ;  /* 0x0000000000007941 */ /* 0x000fea0003800200 */
.L_x_123:
[----:B------:R-:W-:Y:S01]  /*7130*/  UIADD3 UR43, UPT, UPT, UR43, 0x1, URZ ;  /* 0x000000012b2b7890 */ /* 0x000fe2000fffe0ff */
[----:B------:R-:W-:Y:S03]  /*7140*/  BSSY.RECONVERGENT B0, `(.L_x_125) ;  /* 0x0000008000007945 */ /* 0x000fe60003800200 */
[----:B------:R-:W-:Y:S04]  /*7150*/  UISETP.NE.AND UP0, UPT, UR43, 0x3, UPT ;  /* 0x000000032b00788c */ /* 0x000fe8000bf05270 */
[----:B------:R-:W-:Y:S02]  /*7160*/  UISETP.EQ.XOR UP1, UPT, UR40, 0x3, !UP0 ;  /* 0x000000032800788c */ /* 0x000fe4000c722a70 */
[----:B------:R-:W-:Y:S02]  /*7170*/  USEL UR56, UR43, URZ, UP0 ;  /* 0x000000ff2b387287 */ /* 0x000fe40008000000 */
[----:B------:R-:W-:Y:S04]  /*7180*/  USEL UR4, URZ, 0x1, !UP1 ;  /* 0x00000001ff047887 */ /* 0x000fe8000c800000 */
[----:B------:R-:W-:Y:S01]  /*7190*/  ULOP3.LUT UR51, UR51, UR4, URZ, 0x3c, !UPT ;  /* 0x0000000433337292 */ /* 0x000fe2000f8e3cff */
[----:B------:R-:W-:Y:S11]  /*71a0*/  @P0 BRA `(.L_x_126) ;  /* 0x0000000000040947 */ /* 0x000ff60003800000 */
[----:B------:R-:W-:Y:S04]  /*71b0*/  DEPBAR.LE SB0, 0x1 ;  /* 0x000080400000791a */ /* 0x000fe80000000000 */
.L_x_126:
[----:B------:R-:W-:Y:S05]  /*71c0*/  BSYNC.RECONVERGENT B0 ;  /* 0x0000000000007941 */ /* 0x000fea0003800200 */
.L_x_125:
[----:B------:R-:W-:Y:S01]  /*71d0*/  BAR.SYNC.DEFER_BLOCKING 0x1, 0x80 ;  /* 0x0042000000007b1d */ /* 0x000fe20000010000 */
[----:B------:R-:W-:Y:S01]  /*71e0*/  UISETP.NE.AND UP0, UPT, UR50, -0x2, UPT ;  /* 0xfffffffe3200788c */ /* 0x000fe2000bf05270 */
[----:B------:R-:W-:Y:S08]  /*71f0*/  IADD3 R0, PT, PT, R30, 0x1, RZ ;  /* 0x000000011e007810 */ /* 0x000ff00007ffe0ff */
[----:B------:R-:W-:Y:S05]  /*7200*/  BRA.U !UP0, `(.L_x_127) ;  /* 0x0000000108287547 */ /* 0x000fea000b800000 */
[----:B------:R-:W-:Y:S01]  /*7210*/  ISETP.NE.AND P0, PT, R79, RZ, PT ;  /* 0x000000ff4f00720c */ /* 0x000fe20003f05270 */
[----:B------:R-:W-:Y:S01]  /*7220*/  IMAD.U32 R3, RZ, RZ, UR49 ;  /* 0x00000031ff037e24 */ /* 0x000fe2000f8e00ff */
[----:B------:R-:W-:Y:S01]  /*7230*/  UIADD3 UR49, UPT, UPT, UR49, 0x1, URZ ;  /* 0x0000000131317890 */ /* 0x000fe2000fffe0ff */
[----:B------:R-:W-:Y:S03]  /*7240*/  IMAD.U32 R2, RZ, RZ, UR37 ;  /* 0x00000025ff027e24 */ /* 0x000fe6000f8e00ff */
[----:B------:R-:W-:Y:S04]  /*7250*/  UISETP.NE.AND UP0, UPT, UR49, 0x3, UPT ;  /* 0x000000033100788c */ /* 0x000fe8000bf05270 */
[----:B------:R-:W-:Y:S03]  /*7260*/  USEL UR49, UR49, URZ, UP0 ;  /* 0x000000ff31317287 */ /* 0x000fe60008000000 */
[----:B------:R-:W-:Y:S05]  /*7270*/  @P0 LEA R3, R3, UR48, 0x3 ;  /* 0x0000003003030c11 */ /* 0x000fea000f8e18ff */
[----:B------:R-:W-:Y:S05]  /*7280*/  @P0 VIADD R3, R3, 0x58 ;  /* 0x0000005803030836 */ /* 0x000fea0000000000 */
[----:B------:R-:W-:Y:S04]  /*7290*/  @P0 PRMT R2, R2, 0x654, R3 ;  /* 0x0000065402020816 */ /* 0x000fe80000000003 */
[----:B------:R2:W-:Y:S03]  /*72a0*/  @P0 SYNCS.ARRIVE.TRANS64.RED.A1T0 RZ, [R2+URZ], RZ ;  /* 0x000000ff02ff09a7 */ /* 0x0005e600081004ff */
.L_x_127:
[----:B------:R-:W-:Y:S01]  /*72b0*/  ISETP.NE.AND P2, PT, R75, RZ, PT ;  /* 0x000000ff4b00720c */ /* 0x000fe20003f45270 */
[----:B------:R-:W-:Y:S01]  /*72c0*/  UIADD3 UR50, UPT, UPT, UR50, 0x2, URZ ;  /* 0x0000000232327890 */ /* 0x000fe2000fffe0ff */
[----:B------:R-:W-:Y:S01]  /*72d0*/  ISETP.NE.AND P0, PT, R78, 0x2, PT ;  /* 0x000000024e00780c */ /* 0x000fe20003f05270 */
[----:B------:R-:W-:Y:S01]  /*72e0*/  IMAD.IADD R20, R29, 0x1, R58 ;  /* 0x000000011d147824 */ /* 0x000fe200078e023a */
[----:B------:R-:W-:Y:S01]  /*72f0*/  ISETP.NE.AND P1, PT, R0, 0x4, PT ;  /* 0x000000040000780c */ /* 0x000fe20003f25270 */
[----:B------:R-:W-:Y:S01]  /*7300*/  IMAD.IADD R21, R31, 0x1, R60 ;  /* 0x000000011f157824 */ /* 0x000fe200078e023c */
[----:B------:R-:W-:Y:S02]  /*7310*/  SEL R3, RZ, 0x1, P0 ;  /* 0x00000001ff037807 */ /* 0x000fe40000000000 */
[----:B--2---:R-:W-:Y:S02]  /*7320*/  SEL R2, RZ, 0x1, P1 ;  /* 0x00000001ff027807 */ /* 0x004fe40000800000 */
[----:B------:R-:W-:Y:S02]  /*7330*/  LOP3.LUT R72, R72, R3, RZ, 0x3c, !PT ;  /* 0x0000000348487212 */ /* 0x000fe400078e3cff */
[----:B------:R-:W-:Y:S02]  /*7340*/  LOP3.LUT R73, R73, R2, RZ, 0x3c, !PT ;  /* 0x0000000249497212 */ /* 0x000fe400078e3cff */
[----:B------:R-:W-:Y:S02]  /*7350*/  @P2 R2UR UR36, R71 ;  /* 0x00000000472422ca */ /* 0x000fe400000e0000 */
[----:B------:R-:W-:Y:S02]  /*7360*/  SEL R78, R78, RZ, P0 ;  /* 0x000000ff4e4e7207 */ /* 0x000fe40000000000 */
[----:B------:R-:W-:Y:S01]  /*7370*/  SEL R30, R0, RZ, P1 ;  /* 0x000000ff001e7207 */ /* 0x000fe20000800000 */
[----:B------:R-:W-:Y:S10]  /*7380*/  @P2 BRA `(.L_x_128) ;  /* 0xffffffdc00c82947 */ /* 0x000ff4000383ffff */
[----:B------:R-:W-:-:S09]  /*7390*/  UISETP.NE.AND UP0, UPT, UR53, URZ, UPT ;  /* 0x000000ff3500728c */ /* 0x000fd2000bf05270 */
[----:B------:R-:W-:Y:S05]  /*73a0*/  BRA.U !UP0, `(.L_x_129) ;  /* 0x0000000108487547 */ /* 0x000fea000b800000 */
[----:B------:R-:W2:Y:S02]  /*73b0*/  LDCU.64 UR4, c[0x0][0x890] ;  /* 0x00011200ff0477ac */ /* 0x000ea40008000a00 */
[----:B--2---:R-:W-:-:S04]  /*73c0*/  UISETP.NE.U32.AND UP0, UPT, UR4, URZ, UPT ;  /* 0x000000ff0400728c */ /* 0x004fc8000bf05070 */
[----:B------:R-:W-:-:S09]  /*73d0*/  UISETP.NE.AND.EX UP0, UPT, UR5, URZ, UPT, UP0 ;  /* 0x000000ff0500728c */ /* 0x000fd2000bf05300 */
[----:B------:R-:W-:Y:S05]  /*73e0*/  BRA.U UP0, `(.L_x_130) ;  /* 0x00000001000c7547 */ /* 0x000fea000b800000 */
[----:B------:R-:W-:-:S13]  /*73f0*/  FSETP.NEU.AND P0, PT, R35, RZ, PT ;  /* 0x000000ff2300720b */ /* 0x000fda0003f0d000 */
[----:B------:R-:W-:Y:S05]  /*7400*/  @!P0 EXIT ;  /* 0x000000000000894d */ /* 0x000fea0003800000 */
[----:B------:R-:W-:Y:S05]  /*7410*/  BRA `(.L_x_129) ;  /* 0x00000000002c7947 */ /* 0x000fea0003800000 */
.L_x_130:
[----:B------:R-:W-:Y:S01]  /*7420*/  ISETP.NE.AND P0, PT, R77, RZ, PT ;  /* 0x000000ff4d00720c */ /* 0x000fe20003f05270 */
[----:B------:R-:W-:-:S12]  /*7430*/  BSSY.RECONVERGENT B0, `(.L_x_129) ;  /* 0x0000009000007945 */ /* 0x000fd80003800200 */
[----:B------:R-:W-:Y:S05]  /*7440*/  @P0 BRA `(.L_x_131) ;  /* 0x0000000000140947 */ /* 0x000fea0003800000 */
[----:B------:R-:W2:Y:S02]  /*7450*/  LDCU.64 UR4, c[0x0][0x888] ;  /* 0x00011100ff0477ac */ /* 0x000ea40008000a00 */
[----:B--2---:R-:W-:-:S04]  /*7460*/  ISETP.NE.U32.AND P0, PT, RZ, UR4, PT ;  /* 0x00000004ff007c0c */ /* 0x004fc8000bf05070 */
[----:B------:R-:W-:-:S13]  /*7470*/  ISETP.NE.AND.EX P0, PT, RZ, UR5, PT, P0 ;  /* 0x00000005ff007c0c */ /* 0x000fda000bf05300 */
[----:B------:R-:W-:Y:S05]  /*7480*/  @!P0 EXIT ;  /* 0x000000000000894d */ /* 0x000fea0003800000 */
[----:B------:R-:W-:Y:S05]  /*7490*/  BRA `(.L_x_132) ;  /* 0x0000000000087947 */ /* 0x000fea0003800000 */
.L_x_131:
[----:B------:R-:W-:-:S13]  /*74a0*/  FSETP.NEU.AND P0, PT, R35, RZ, PT ;  /* 0x000000ff2300720b */ /* 0x000fda0003f0d000 */
[----:B------:R-:W-:Y:S05]  /*74b0*/  @!P0 EXIT ;  /* 0x000000000000894d */ /* 0x000fea0003800000 */
.L_x_132:
[----:B------:R-:W-:Y:S05]  /*74c0*/  BSYNC.RECONVERGENT B0 ;  /* 0x0000000000007941 */ /* 0x000fea0003800200 */
.L_x_129:
[----:B------:R-:W-:Y:S01]  /*74d0*/  ULEA UR4, UR49, UR48, 0x3 ;  /* 0x0000003031047291 */ /* 0x000fe2000f8e18ff */
[----:B------:R-:W-:-:S04]  /*74e0*/  DEPBAR.LE SB0, 0x0 ;  /* 0x000080000000791a */ /* 0x000fc80000000000 */
[----:B------:R-:W-:-:S04]  /*74f0*/  UIADD3 UR4, UPT, UPT, UR4, 0x58, URZ ;  /* 0x0000005804047890 */ /* 0x000fc8000fffe0ff */
[----:B------:R-:W-:-:S09]  /*7500*/  UPRMT UR4, UR37, 0x654, UR4 ;  /* 0x0000065425047896 */ /* 0x000fd20008000004 */
[----:B------:R-:W-:Y:S01]  /*7510*/  SYNCS.ARRIVE.TRANS64.RED.A1T0 RZ, [UR4], RZ ;  /* 0x000000ffffff79a7 */ /* 0x000fe20008100404 */
[----:B------:R-:W-:Y:S05]  /*7520*/  EXIT ;  /* 0x000000000000794d */ /* 0x000fea0003800000 */
.L_x_24:
[----:B--2---:R2:W4:Y:S02]  /*7530*/  SYNCS.PHASECHK.TRANS64.TRYWAIT P0, [R3+URZ+0xf0], R2 ;  /* 0x0000f002030075a7 */ /* 0x00452400080011ff */
[----:B----4-:R-:W-:Y:S05]  /*7540*/  @!P0 NANOSLEEP.SYNCS 0x989680 ;  /* 0x009896800000895d */ /* 0x010fea0003900000 */
[----:B------:R-:W4:Y:S02]  /*7550*/  @!P0 SYNCS.PHASECHK.TRANS64 P0, [R3+URZ+0xf0], R2 ;  /* 0x0000f002030085a7 */ /* 0x000f2400080010ff */
[----:B----4-:R-:W-:Y:S05]  /*7560*/  @!P0 BRA `(.L_x_24) ;  /* 0xfffffffc00f08947 */ /* 0x010fea000383ffff */
[----:B------:R-:W-:Y:S05]  /*7570*/  BRA `(.L_x_133) ;  /* 0xffffffa000a07947 */ /* 0x000fea000383ffff */
.L_x_27:
[----:B-1----:R-:W-:-:S07]  /*7580*/  MOV R2, UR33 ;  /* 0x0000002100027c02 */ /* 0x002fce0008000f00 */
.L_x_134:
[----:B-1----:R1:W2:Y:S02]  /*7590*/  SYNCS.PHASECHK.TRANS64.TRYWAIT P0, [R2+URZ+0x20], R5 ;  /* 0x00002005020075a7 */ /* 0x0022a400080011ff */
[----:B--2---:R-:W-:Y:S05]  /*75a0*/  @!P0 NANOSLEEP.SYNCS 0x989680 ;  /* 0x009896800000895d */ /* 0x004fea0003900000 */
[----:B------:R-:W2:Y:S02]  /*75b0*/  @!P0 SYNCS.PHASECHK.TRANS64 P0, [R2+URZ+0x20], R5 ;  /* 0x00002005020085a7 */ /* 0x000ea400080010ff */
[----:B--2---:R-:W-:Y:S05]  /*75c0*/  @!P0 BRA `(.L_x_134) ;  /* 0xfffffffc00f08947 */ /* 0x004fea000383ffff */
[----:B------:R-:W-:Y:S05]  /*75d0*/  BRA `(.L_x_26) ;  /* 0xffffffa400087947 */ /* 0x000fea000383ffff */
.L_x_34:
[----:B-1----:R-:W-:-:S07]  /*75e0*/  MOV R2, UR17 ;  /* 0x0000001100027c02 */ /* 0x002fce0008000f00 */
.L_x_135:
[----:B-1----:R1:W2:Y:S02]  /*75f0*/  SYNCS.PHASECHK.TRANS64.TRYWAIT P0, [R2+URZ+0x20], R5 ;  /* 0x00002005020075a7 */ /* 0x0022a400080011ff */
[----:B--2---:R-:W-:Y:S05]  /*7600*/  @!P0 NANOSLEEP.SYNCS 0x989680 ;  /* 0x009896800000895d */ /* 0x004fea0003900000 */
[----:B------:R-:W2:Y:S02]  /*7610*/  @!P0 SYNCS.PHASECHK.TRANS64 P0, [R2+URZ+0x20], R5 ;  /* 0x00002005020085a7 */ /* 0x000ea400080010ff */
[----:B--2---:R-:W-:Y:S05]  /*7620*/  @!P0 BRA `(.L_x_135) ;  /* 0xfffffffc00f08947 */ /* 0x004fea000383ffff */
[----:B------:R-:W-:Y:S05]  /*7630*/  BRA `(.L_x_33) ;  /* 0xffffffa400c47947 */ /* 0x000fea000383ffff */
.L_x_39:
[----:B-1----:R1:W2:Y:S02]  /*7640*/  SYNCS.PHASECHK.TRANS64.TRYWAIT P0, [R2+URZ+0x80], R3 ;  /* 0x00008003020075a7 */ /* 0x0022a400080011ff */
[----:B--2---:R-:W-:Y:S05]  /*7650*/  @!P0 NANOSLEEP.SYNCS 0x989680 ;  /* 0x009896800000895d */ /* 0x004fea0003900000 */
[----:B------:R-:W2:Y:S02]  /*7660*/  @!P0 SYNCS.PHASECHK.TRANS64 P0, [R2+URZ+0x80], R3 ;  /* 0x00008003020085a7 */ /* 0x000ea400080010ff */
[----:B--2---:R-:W-:Y:S05]  /*7670*/  @!P0 BRA `(.L_x_39) ;  /* 0xfffffffc00f08947 */ /* 0x004fea000383ffff */
[----:B------:R-:W-:Y:S05]  /*7680*/  BRA `(.L_x_136) ;  /* 0xffffffa800687947 */ /* 0x000fea000383ffff */
.L_x_43:
[----:B---3--:R-:W-:-:S07]  /*7690*/  MOV R0, UR4 ;  /* 0x0000000400007c02 */ /* 0x008fce0008000f00 */
.L_x_137:
[----:B-1----:R1:W2:Y:S02]  /*76a0*/  SYNCS.PHASECHK.TRANS64.TRYWAIT P0, [R0+URZ], R3 ;  /* 0x00000003000075a7 */ /* 0x0022a400080011ff */
[----:B--2---:R-:W-:Y:S05]  /*76b0*/  @!P0 NANOSLEEP.SYNCS 0x989680 ;  /* 0x009896800000895d */ /* 0x004fea0003900000 */
[----:B------:R-:W2:Y:S02]  /*76c0*/  @!P0 SYNCS.PHASECHK.TRANS64 P0, [R0+URZ], R3 ;  /* 0x00000003000085a7 */ /* 0x000ea400080010ff */
[----:B--2---:R-:W-:Y:S05]  /*76d0*/  @!P0 BRA `(.L_x_137) ;  /* 0xfffffffc00f08947 */ /* 0x004fea000383ffff */
[----:B------:R-:W-:Y:S05]  /*76e0*/  BRA `(.L_x_138) ;  /* 0xffffffac00d87947 */ /* 0x000fea000383ffff */
.L_x_44:
[----:B---3--:R-:W-:-:S07]  /*76f0*/  MOV R0, UR4 ;  /* 0x0000000400007c02 */ /* 0x008fce0008000f00 */
.L_x_139:
[----:B-1----:R1:W2:Y:S02]  /*7700*/  SYNCS.PHASECHK.TRANS64.TRYWAIT P0, [R0+URZ], R3 ;  /* 0x00000003000075a7 */ /* 0x0022a400080011ff */
[----:B--2---:R-:W-:Y:S05]  /*7710*/  @!P0 NANOSLEEP.SYNCS 0x989680 ;  /* 0x009896800000895d */ /* 0x004fea0003900000 */
[----:B------:R-:W2:Y:S02]  /*7720*/  @!P0 SYNCS.PHASECHK.TRANS64 P0, [R0+URZ], R3 ;  /* 0x00000003000085a7 */ /* 0x000ea400080010ff */
[----:B--2---:R-:W-:Y:S05]  /*7730*/  @!P0 BRA `(.L_x_139) ;  /* 0xfffffffc00f08947 */ /* 0x004fea000383ffff */
[----:B------:R-:W-:Y:S05]  /*7740*/  BRA `(.L_x_140) ;  /* 0xffffffac00e47947 */ /* 0x000fea000383ffff */
.L_x_45:
[----:B---3--:R-:W-:-:S07]  /*7750*/  MOV R0, UR4 ;  /* 0x0000000400007c02 */ /* 0x008fce0008000f00 */
.L_x_141:
[----:B-1----:R1:W2:Y:S02]  /*7760*/  SYNCS.PHASECHK.TRANS64.TRYWAIT P0, [R0+URZ], R3 ;  /* 0x00000003000075a7 */ /* 0x0022a400080011ff */
[----:B--2---:R-:W-:Y:S05]  /*7770*/  @!P0 NANOSLEEP.SYNCS 0x989680 ;  /* 0x009896800000895d */ /* 0x004fea0003900000 */
[----:B------:R-:W2:Y:S02]  /*7780*/  @!P0 SYNCS.PHASECHK.TRANS64 P0, [R0+URZ], R3 ;  /* 0x00000003000085a7 */ /* 0x000ea400080010ff */
[----:B--2---:R-:W-:Y:S05]  /*7790*/  @!P0 BRA `(.L_x_141) ;  /* 0xfffffffc00f08947 */ /* 0x004fea000383ffff */
[----:B------:R-:W-:Y:S05]  /*77a0*/  BRA `(.L_x_142) ;  /* 0xffffffac00f07947 */ /* 0x000fea000383ffff */
.L_x_48:
[----:B-1----:R1:W2:Y:S02]  /*77b0*/  SYNCS.PHASECHK.TRANS64.TRYWAIT P0, [R0+URZ+0xe0], R5 ;  /* 0x0000e005000075a7 */ /* 0x0022a400080011ff */
[----:B--2---:R-:W-:Y:S05]  /*77c0*/  @!P0 NANOSLEEP.SYNCS 0x989680 ;  /* 0x009896800000895d */ /* 0x004fea0003900000 */
[----:B------:R-:W2:Y:S02]  /*77d0*/  @!P0 SYNCS.PHASECHK.TRANS64 P0, [R0+URZ+0xe0], R5 ;  /* 0x0000e005000085a7 */ /* 0x000ea400080010ff */
[----:B--2---:R-:W-:Y:S05]  /*77e0*/  @!P0 BRA `(.L_x_48) ;  /* 0xfffffffc00f08947 */ /* 0x004fea000383ffff */
[----:B------:R-:W-:Y:S05]  /*77f0*/  BRA `(.L_x_143) ;  /* 0xffffffb000507947 */ /* 0x000fea000383ffff */
.L_x_49:
[----:B------:R-:W-:-:S07]  /*7800*/  MOV R0, UR5 ;  /* 0x0000000500007c02 */ /* 0x000fce0008000f00 */
.L_x_144:
[----:B-1----:R1:W2:Y:S02]  /*7810*/  SYNCS.PHASECHK.TRANS64.TRYWAIT P0, [R0+URZ+0x90], R7 ;  /* 0x00009007000075a7 */ /* 0x0022a400080011ff */
[----:B--2---:R-:W-:Y:S05]  /*7820*/  @!P0 NANOSLEEP.SYNCS 0x989680 ;  /* 0x009896800000895d */ /* 0x004fea0003900000 */
[----:B------:R-:W2:Y:S02]  /*7830*/  @!P0 SYNCS.PHASECHK.TRANS64 P0, [R0+URZ+0x90], R7 ;  /* 0x00009007000085a7 */ /* 0x000ea400080010ff */
[----:B--2---:R-:W-:Y:S05]  /*7840*/  @!P0 BRA `(.L_x_144) ;  /* 0xfffffffc00f08947 */ /* 0x004fea000383ffff */
[----:B------:R-:W-:Y:S05]  /*7850*/  BRA `(.L_x_145) ;  /* 0xffffffb000607947 */ /* 0x000fea000383ffff */
.L_x_50:
[----:B-1----:R1:W2:Y:S02]  /*7860*/  SYNCS.PHASECHK.TRANS64.TRYWAIT P1, [R0+URZ+0x80], R5 ;  /* 0x00008005000075a7 */ /* 0x0022a400080211ff */
[----:B--2---:R-:W-:Y:S05]  /*7870*/  @!P1 NANOSLEEP.SYNCS 0x989680 ;  /* 0x009896800000995d */ /* 0x004fea0003900000 */
[----:B------:R-:W2:Y:S02]  /*7880*/  @!P1 SYNCS.PHASECHK.TRANS64 P1, [R0+URZ+0x80], R5 ;  /* 0x00008005000095a7 */ /* 0x000ea400080210ff */
[----:B--2---:R-:W-:Y:S05]  /*7890*/  @!P1 BRA `(.L_x_50) ;  /* 0xfffffffc00f09947 */ /* 0x004fea000383ffff */
[----:B------:R-:W-:Y:S05]  /*78a0*/  BRA `(.L_x_146) ;  /* 0xffffffb000907947 */ /* 0x000fea000383ffff */
.L_x_53:
[----:B------:R-:W-:-:S07]  /*78b0*/  MOV R0, UR5 ;  /* 0x0000000500007c02 */ /* 0x000fce0008000f00 */
.L_x_147:
[----:B-1----:R1:W2:Y:S02]  /*78c0*/  SYNCS.PHASECHK.TRANS64.TRYWAIT P0, [R0+URZ+0x90], R3 ;  /* 0x00009003000075a7 */ /* 0x0022a400080011ff */
[----:B--2---:R-:W-:Y:S05]  /*78d0*/  @!P0 NANOSLEEP.SYNCS 0x989680 ;  /* 0x009896800000895d */ /* 0x004fea0003900000 */
[----:B------:R-:W2:Y:S02]  /*78e0*/  @!P0 SYNCS.PHASECHK.TRANS64 P0, [R0+URZ+0x90], R3 ;  /* 0x00009003000085a7 */ /* 0x000ea400080010ff */
[----:B--2---:R-:W-:Y:S05]  /*78f0*/  @!P0 BRA `(.L_x_147) ;  /* 0xfffffffc00f08947 */ /* 0x004fea000383ffff */
[----:B------:R-:W-:Y:S05]  /*7900*/  BRA `(.L_x_52) ;  /* 0xffffffb000e47947 */ /* 0x000fea000383ffff */
.L_x_62:
[----:B-1----:R-:W-:-:S04]  /*7910*/  MOV R4, UR6 ;  /* 0x0000000600047c02 */ /* 0x002fc80008000f00 */
[----:B------:R1:W2:Y:S03]  /*7920*/  SYNCS.PHASECHK.TRANS64.TRYWAIT P0, [R4+URZ+0x8], R5 ;  /* 0x00000805040075a7 */ /* 0x0002a600080011ff */
[----:B--2---:R-:W-:Y:S05]  /*7930*/  @!P0 NANOSLEEP.SYNCS 0x989680 ;  /* 0x009896800000895d */ /* 0x004fea0003900000 */
[----:B------:R-:W2:Y:S02]  /*7940*/  @!P0 SYNCS.PHASECHK.TRANS64 P0, [R4+URZ+0x8], R5 ;  /* 0x00000805040085a7 */ /* 0x000ea400080010ff */
[----:B--2---:R-:W-:Y:S05]  /*7950*/  @!P0 BRA `(.L_x_62) ;  /* 0xfffffffc00ec8947 */ /* 0x004fea000383ffff */
[----:B------:R-:W-:Y:S05]  /*7960*/  BRA `(.L_x_61) ;  /* 0xffffffb400987947 */ /* 0x000fea000383ffff */
.L_x_64:
[----:B------:R-:W-:Y:S01]  /*7970*/  BSSY B0, `(.L_x_148) ;  /* 0x0000006000007945 */ /* 0x000fe20003800000 */
[----:B------:R-:W-:-:S07]  /*7980*/  MOV R15, 0xffffffff ;  /* 0xffffffff000f7802 */ /* 0x000fce0000000f00 */
[----:B-1---5:R-:W-:Y:S05]  /*7990*/  WARPSYNC.COLLECTIVE R15, `(.L_x_149) ;  /* 0x000000000f0c7348 */ /* 0x022fea0003c00000 */
[----:B------:R-:W-:Y:S02]  /*79a0*/  ELECT P6, UR79, PT ;  /* 0x00000000004f782f */ /* 0x000fe400038c0000 */
[----:B------:R-:W-:Y:S01]  /*79b0*/  MOV R14, UR79 ;  /* 0x0000004f000e7c02 */ /* 0x000fe20008000f00 */
[----:B-1---5:R-:W-:Y:S10]  /*79c0*/  ENDCOLLECTIVE ;  /* 0x000000000000791b */ /* 0x022ff40003800000 */
.L_x_149:
[----:B------:R-:W-:Y:S05]  /*79d0*/  BSYNC B0 ;  /* 0x0000000000007941 */ /* 0x000fea0003800000 */
.L_x_148:
[----:B------:R-:W-:Y:S05]  /*79e0*/  BRA `(.L_x_150) ;  /* 0xffffffb400c87947 */ /* 0x000fea000383ffff */
.L_x_66:
[----:B-1----:R-:W-:-:S04]  /*79f0*/  MOV R2, UR6 ;  /* 0x0000000600027c02 */ /* 0x002fc80008000f00 */
[----:B------:R1:W2:Y:S03]  /*7a00*/  SYNCS.PHASECHK.TRANS64.TRYWAIT P0, [R2+URZ+0x8], R3 ;  /* 0x00000803020075a7 */ /* 0x0002a600080011ff */
[----:B--2---:R-:W-:Y:S05]  /*7a10*/  @!P0 NANOSLEEP.SYNCS 0x989680 ;  /* 0x009896800000895d */ /* 0x004fea0003900000 */
[----:B------:R-:W2:Y:S02]  /*7a20*/  @!P0 SYNCS.PHASECHK.TRANS64 P0, [R2+URZ+0x8], R3 ;  /* 0x00000803020085a7 */ /* 0x000ea400080010ff */
[----:B--2---:R-:W-:Y:S05]  /*7a30*/  @!P0 BRA `(.L_x_66) ;  /* 0xfffffffc00ec8947 */ /* 0x004fea000383ffff */
[----:B------:R-:W-:Y:S05]  /*7a40*/  BRA `(.L_x_65) ;  /* 0xffffffb400cc7947 */ /* 0x000fea000383ffff */
.L_x_67:
[----:B-1----:R1:W2:Y:S02]  /*7a50*/  SYNCS.PHASECHK.TRANS64.TRYWAIT P0, [R0+URZ+0x80], R5 ;  /* 0x00008005000075a7 */ /* 0x0022a400080011ff */
[----:B--2---:R-:W-:Y:S05]  /*7a60*/  @!P0 NANOSLEEP.SYNCS 0x989680 ;  /* 0x009896800000895d */ /* 0x004fea0003900000 */
[----:B------:R-:W2:Y:S02]  /*7a70*/  @!P0 SYNCS.PHASECHK.TRANS64 P0, [R0+URZ+0x80], R5 ;  /* 0x00008005000085a7 */ /* 0x000ea400080010ff */
[----:B--2---:R-:W-:Y:S05]  /*7a80*/  @!P0 BRA `(.L_x_67) ;  /* 0xfffffffc00f08947 */ /* 0x004fea000383ffff */
[----:B------:R-:W-:Y:S05]  /*7a90*/  BRA `(.L_x_151) ;  /* 0xffffffb800a87947 */ /* 0x000fea000383ffff */
.L_x_69:
[----:B------:R-:W-:-:S07]  /*7aa0*/  MOV R0, UR10 ;  /* 0x0000000a00007c02 */ /* 0x000fce0008000f00 */
.L_x_152:
[----:B-1----:R1:W2:Y:S02]  /*7ab0*/  SYNCS.PHASECHK.TRANS64.TRYWAIT P0, [R0+URZ+0xc0], R5 ;  /* 0x0000c005000075a7 */ /* 0x0022a400080011ff */
[----:B--2---:R-:W-:Y:S05]  /*7ac0*/  @!P0 NANOSLEEP.SYNCS 0x989680 ;  /* 0x009896800000895d */ /* 0x004fea0003900000 */
[----:B------:R-:W2:Y:S02]  /*7ad0*/  @!P0 SYNCS.PHASECHK.TRANS64 P0, [R0+URZ+0xc0], R5 ;  /* 0x0000c005000085a7 */ /* 0x000ea400080010ff */
[----:B--2---:R-:W-:Y:S05]  /*7ae0*/  @!P0 BRA `(.L_x_152) ;  /* 0xfffffffc00f08947 */ /* 0x004fea000383ffff */
[----:B------:R-:W-:Y:S05]  /*7af0*/  BRA `(.L_x_153) ;  /* 0xffffffb800f47947 */ /* 0x000fea000383ffff */
.L_x_72:
[----:B------:R-:W-:Y:S07]  /*7b00*/  MOV R0, UR9 ;  /* 0x0000000900007c02 */ /* 0x000fee0008000f00 */
.L_x_154:
[----:B-1----:R1:W2:Y:S02]  /*7b10*/  SYNCS.PHASECHK.TRANS64.TRYWAIT P0, [R0+URZ], R5 ;  /* 0x00000005000075a7 */ /* 0x0022a400080011ff */
[----:B--2---:R-:W-:Y:S05]  /*7b20*/  @!P0 NANOSLEEP.SYNCS 0x989680 ;  /* 0x009896800000895d */ /* 0x004fea0003900000 */
[----:B------:R-:W2:Y:S02]  /*7b30*/  @!P0 SYNCS.PHASECHK.TRANS64 P0, [R0+URZ], R5 ;  /* 0x00000005000085a7 */ /* 0x000ea400080010ff */
[----:B--2---:R-:W-:Y:S05]  /*7b40*/  @!P0 BRA `(.L_x_154) ;  /* 0xfffffffc00f08947 */ /* 0x004fea000383ffff */
[----:B------:R-:W-:Y:S05]  /*7b50*/  BRA `(.L_x_71) ;  /* 0xffffffbc00087947 */ /* 0x000fea000383ffff */
.L_x_76:
[----:B-1----:R-:W-:-:S07]  /*7b60*/  MOV R0, UR7 ;  /* 0x0000000700007c02 */ /* 0x002fce0008000f00 */
.L_x_155:
[----:B-1----:R1:W2:Y:S02]  /*7b70*/  SYNCS.PHASECHK.TRANS64.TRYWAIT P0, [R0+URZ], R3 ;  /* 0x00000003000075a7 */ /* 0x0022a400080011ff */
[----:B--2---:R-:W-:Y:S05]  /*7b80*/  @!P0 NANOSLEEP.SYNCS 0x989680 ;  /* 0x009896800000895d */ /* 0x004fea0003900000 */
[----:B------:R-:W2:Y:S02]  /*7b90*/  @!P0 SYNCS.PHASECHK.TRANS64 P0, [R0+URZ], R3 ;  /* 0x00000003000085a7 */ /* 0x000ea400080010ff */
[----:B--2---:R-:W-:Y:S05]  /*7ba0*/  @!P0 BRA `(.L_x_155) ;  /* 0xfffffffc00f08947 */ /* 0x004fea000383ffff */
[----:B------:R-:W-:Y:S05]  /*7bb0*/  BRA `(.L_x_156) ;  /* 0xffffffbc00d47947 */ /* 0x000fea000383ffff */
.L_x_77:
[----:B------:R-:W-:-:S07]  /*7bc0*/  MOV R0, UR7 ;  /* 0x0000000700007c02 */ /* 0x000fce0008000f00 */
.L_x_157:
[----:B-1----:R1:W2:Y:S02]  /*7bd0*/  SYNCS.PHASECHK.TRANS64.TRYWAIT P0, [R0+URZ], R3 ;  /* 0x00000003000075a7 */ /* 0x0022a400080011ff */
[----:B--2---:R-:W-:Y:S05]  /*7be0*/  @!P0 NANOSLEEP.SYNCS 0x989680 ;  /* 0x009896800000895d */ /* 0x004fea0003900000 */
[----:B------:R-:W2:Y:S02]  /*7bf0*/  @!P0 SYNCS.PHASECHK.TRANS64 P0, [R0+URZ], R3 ;  /* 0x00000003000085a7 */ /* 0x000ea400080010ff */
[----:B--2---:R-:W-:Y:S05]  /*7c00*/  @!P0 BRA `(.L_x_157) ;  /* 0xfffffffc00f08947 */ /* 0x004fea000383ffff */
[----:B------:R-:W-:Y:S05]  /*7c10*/  BRA `(.L_x_158) ;  /* 0xffffffbc00e07947 */ /* 0x000fea000383ffff */
.L_x_78:
[----:B------:R-:W-:-:S07]  /*7c20*/  MOV R0, UR7 ;  /* 0x0000000700007c02 */ /* 0x000fce0008000f00 */
.L_x_159:
[----:B-1----:R1:W2:Y:S02]  /*7c30*/  SYNCS.PHASECHK.TRANS64.TRYWAIT P0, [R0+URZ], R3 ;  /* 0x00000003000075a7 */ /* 0x0022a400080011ff */
[----:B--2---:R-:W-:Y:S05]  /*7c40*/  @!P0 NANOSLEEP.SYNCS 0x989680 ;  /* 0x009896800000895d */ /* 0x004fea0003900000 */
[----:B------:R-:W2:Y:S02]  /*7c50*/  @!P0 SYNCS.PHASECHK.TRANS64 P0, [R0+URZ], R3 ;  /* 0x00000003000085a7 */ /* 0x000ea400080010ff */
[----:B--2---:R-:W-:Y:S05]  /*7c60*/  @!P0 BRA `(.L_x_159) ;  /* 0xfffffffc00f08947 */ /* 0x004fea000383ffff */
[----:B------:R-:W-:Y:S05]  /*7c70*/  BRA `(.L_x_160) ;  /* 0xffffffbc00ec7947 */ /* 0x000fea000383ffff */
.L_x_81:
[----:B------:R-:W-:-:S07]  /*7c80*/  MOV R0, UR8 ;  /* 0x0000000800007c02 */ /* 0x000fce0008000f00 */
.L_x_161:
[----:B-1----:R1:W2:Y:S02]  /*7c90*/  SYNCS.PHASECHK.TRANS64.TRYWAIT P1, [R0+URZ+0x100], R3 ;  /* 0x00010003000075a7 */ /* 0x0022a400080211ff */
[----:B--2---:R-:W-:Y:S05]  /*7ca0*/  @!P1 NANOSLEEP.SYNCS 0x989680 ;  /* 0x009896800000995d */ /* 0x004fea0003900000 */
[----:B------:R-:W2:Y:S02]  /*7cb0*/  @!P1 SYNCS.PHASECHK.TRANS64 P1, [R0+URZ+0x100], R3 ;  /* 0x00010003000095a7 */ /* 0x000ea400080210ff */
[----:B--2---:R-:W-:Y:S05]  /*7cc0*/  @!P1 BRA `(.L_x_161) ;  /* 0xfffffffc00f09947 */ /* 0x004fea000383ffff */
[----:B------:R-:W-:Y:S05]  /*7cd0*/  BRA `(.L_x_162) ;  /* 0xffffffc000387947 */ /* 0x000fea000383ffff */
.L_x_86:
[----:B--2---:R2:W4:Y:S02]  /*7ce0*/  SYNCS.PHASECHK.TRANS64.TRYWAIT P0, [R0+URZ+0x80], R3 ;  /* 0x00008003000075a7 */ /* 0x00452400080011ff */
[----:B----4-:R-:W-:Y:S05]  /*7cf0*/  @!P0 NANOSLEEP.SYNCS 0x989680 ;  /* 0x009896800000895d */ /* 0x010fea0003900000 */
[----:B------:R-:W4:Y:S02]  /*7d00*/  @!P0 SYNCS.PHASECHK.TRANS64 P0, [R0+URZ+0x80], R3 ;  /* 0x00008003000085a7 */ /* 0x000f2400080010ff */
[----:B----4-:R-:W-:Y:S05]  /*7d10*/  @!P0 BRA `(.L_x_86) ;  /* 0xfffffffc00f08947 */ /* 0x010fea000383ffff */
[----:B------:R-:W-:Y:S05]  /*7d20*/  BRA `(.L_x_163) ;  /* 0xffffffc4003c7947 */ /* 0x000fea000383ffff */
.L_x_89:
[----:B------:R-:W-:Y:S07]  /*7d30*/  MOV R0, UR7 ;  /* 0x0000000700007c02 */ /* 0x000fee0008000f00 */
.L_x_164:
[----:B--2---:R2:W4:Y:S02]  /*7d40*/  SYNCS.PHASECHK.TRANS64.TRYWAIT P0, [R0+URZ+0x78], R3 ;  /* 0x00007803000075a7 */ /* 0x00452400080011ff */
[----:B----4-:R-:W-:Y:S05]  /*7d50*/  @!P0 NANOSLEEP.SYNCS 0x989680 ;  /* 0x009896800000895d */ /* 0x010fea0003900000 */
[----:B------:R-:W4:Y:S02]  /*7d60*/  @!P0 SYNCS.PHASECHK.TRANS64 P0, [R0+URZ+0x78], R3 ;  /* 0x00007803000085a7 */ /* 0x000f2400080010ff */
[----:B----4-:R-:W-:Y:S05]  /*7d70*/  @!P0 BRA `(.L_x_164) ;  /* 0xfffffffc00f08947 */ /* 0x010fea000383ffff */
[----:B------:R-:W-:Y:S05]  /*7d80*/  BRA `(.L_x_88) ;  /* 0xffffffc8001c7947 */ /* 0x000fea000383ffff */
.L_x_92:
[----:B------:R-:W-:Y:S07]  /*7d90*/  MOV R0, UR15 ;  /* 0x0000000f00007c02 */ /* 0x000fee0008000f00 */
.L_x_165:
[----:B-1----:R1:W2:Y:S02]  /*7da0*/  SYNCS.PHASECHK.TRANS64.TRYWAIT P0, [R0+URZ+0x58], R3 ;  /* 0x00005803000075a7 */ /* 0x0022a400080011ff */
[----:B--2---:R-:W-:Y:S05]  /*7db0*/  @!P0 NANOSLEEP.SYNCS 0x989680 ;  /* 0x009896800000895d */ /* 0x004fea0003900000 */
[----:B------:R-:W2:Y:S02]  /*7dc0*/  @!P0 SYNCS.PHASECHK.TRANS64 P0, [R0+URZ+0x58], R3 ;  /* 0x00005803000085a7 */ /* 0x000ea400080010ff */
[----:B--2---:R-:W-:Y:S05]  /*7dd0*/  @!P0 BRA `(.L_x_165) ;  /* 0xfffffffc00f08947 */ /* 0x004fea000383ffff */
[----:B------:R-:W-:Y:S05]  /*7de0*/  BRA `(.L_x_166) ;  /* 0xffffffc800947947 */ /* 0x000fea000383ffff */
.L_x_93:
[----:B------:R-:W-:Y:S07]  /*7df0*/  MOV R3, UR13 ;  /* 0x0000000d00037c02 */ /* 0x000fee0008000f00 */
.L_x_167:
[----:B-1----:R1:W2:Y:S02]  /*7e00*/  SYNCS.PHASECHK.TRANS64.TRYWAIT P0, [R3+URZ+0x58], R12 ;  /* 0x0000580c030075a7 */ /* 0x0022a400080011ff */
[----:B--2---:R-:W-:Y:S05]  /*7e10*/  @!P0 NANOSLEEP.SYNCS 0x989680 ;  /* 0x009896800000895d */ /* 0x004fea0003900000 */
[----:B------:R-:W2:Y:S02]  /*7e20*/  @!P0 SYNCS.PHASECHK.TRANS64 P0, [R3+URZ+0x58], R12 ;  /* 0x0000580c030085a7 */ /* 0x000ea400080010ff */
[----:B--2---:R-:W-:Y:S05]  /*7e30*/  @!P0 BRA `(.L_x_167) ;  /* 0xfffffffc00f08947 */ /* 0x004fea000383ffff */
[----:B------:R-:W-:Y:S05]  /*7e40*/  BRA `(.L_x_168) ;  /* 0xffffffcc00507947 */ /* 0x000fea000383ffff */
.L_x_95:
[----:B------:R-:W-:-:S07]  /*7e50*/  MOV R0, UR4 ;  /* 0x0000000400007c02 */ /* 0x000fce0008000f00 */
.L_x_169:
[----:B-1----:R1:W4:Y:S02]  /*7e60*/  SYNCS.PHASECHK.TRANS64.TRYWAIT P0, [R0+URZ], R3 ;  /* 0x00000003000075a7 */ /* 0x00232400080011ff */
[----:B----4-:R-:W-:Y:S05]  /*7e70*/  @!P0 NANOSLEEP.SYNCS 0x989680 ;  /* 0x009896800000895d */ /* 0x010fea0003900000 */
[----:B------:R-:W4:Y:S02]  /*7e80*/  @!P0 SYNCS.PHASECHK.TRANS64 P0, [R0+URZ], R3 ;  /* 0x00000003000085a7 */ /* 0x000f2400080010ff */
[----:B----4-:R-:W-:Y:S05]  /*7e90*/  @!P0 BRA `(.L_x_169) ;  /* 0xfffffffc00f08947 */ /* 0x010fea000383ffff */
[----:B------:R-:W-:Y:S05]  /*7ea0*/  BRA `(.L_x_170) ;  /* 0xffffffcc00f87947 */ /* 0x000fea000383ffff */
.L_x_96:
[----:B------:R-:W-:-:S07]  /*7eb0*/  MOV R0, UR4 ;  /* 0x0000000400007c02 */ /* 0x000fce0008000f00 */
.L_x_171:
[----:B-1----:R1:W4:Y:S02]  /*7ec0*/  SYNCS.PHASECHK.TRANS64.TRYWAIT P0, [R0+URZ], R3 ;  /* 0x00000003000075a7 */ /* 0x00232400080011ff */
[----:B----4-:R-:W-:Y:S05]  /*7ed0*/  @!P0 NANOSLEEP.SYNCS 0x989680 ;  /* 0x009896800000895d */ /* 0x010fea0003900000 */
[----:B------:R-:W4:Y:S02]  /*7ee0*/  @!P0 SYNCS.PHASECHK.TRANS64 P0, [R0+URZ], R3 ;  /* 0x00000003000085a7 */ /* 0x000f2400080010ff */
[----:B----4-:R-:W-:Y:S05]  /*7ef0*/  @!P0 BRA `(.L_x_171) ;  /* 0xfffffffc00f08947 */ /* 0x010fea000383ffff */
[----:B------:R-:W-:Y:S05]  /*7f00*/  BRA `(.L_x_172) ;  /* 0xffffffd000047947 */ /* 0x000fea000383ffff */
.L_x_98:
[----:B--2---:R2:W4:Y:S02]  /*7f10*/  SYNCS.PHASECHK.TRANS64.TRYWAIT P0, [R0+URZ+0x80], R3 ;  /* 0x00008003000075a7 */ /* 0x00452400080011ff */
[----:B----4-:R-:W-:Y:S05]  /*7f20*/  @!P0 NANOSLEEP.SYNCS 0x989680 ;  /* 0x009896800000895d */ /* 0x010fea0003900000 */
[----:B------:R-:W4:Y:S02]  /*7f30*/  @!P0 SYNCS.PHASECHK.TRANS64 P0, [R0+URZ+0x80], R3 ;  /* 0x00008003000085a7 */ /* 0x000f2400080010ff */
[----:B----4-:R-:W-:Y:S05]  /*7f40*/  @!P0 BRA `(.L_x_98) ;  /* 0xfffffffc00f08947 */ /* 0x010fea000383ffff */
[----:B------:R-:W-:Y:S05]  /*7f50*/  BRA `(.L_x_173) ;  /* 0xffffffd000e87947 */ /* 0x000fea000383ffff */
.L_x_108:
[----:B-1----:R1:W3:Y:S02]  /*7f60*/  SYNCS.PHASECHK.TRANS64.TRYWAIT P1, [R0+URZ+0x40], R5 ;  /* 0x00004005000075a7 */ /* 0x0022e400080211ff */
[----:B---3--:R-:W-:Y:S05]  /*7f70*/  @!P1 NANOSLEEP.SYNCS 0x989680 ;  /* 0x009896800000995d */ /* 0x008fea0003900000 */
[----:B------:R-:W3:Y:S02]  /*7f80*/  @!P1 SYNCS.PHASECHK.TRANS64 P1, [R0+URZ+0x40], R5 ;  /* 0x00004005000095a7 */ /* 0x000ee400080210ff */
[----:B---3--:R-:W-:Y:S05]  /*7f90*/  @!P1 BRA `(.L_x_108) ;  /* 0xfffffffc00f09947 */ /* 0x008fea000383ffff */
[----:B------:R-:W-:Y:S05]  /*7fa0*/  BRA `(.L_x_107) ;  /* 0xffffffe000007947 */ /* 0x000fea000383ffff */
.L_x_110:
[----:B-1----:R1:W4:Y:S02]  /*7fb0*/  SYNCS.PHASECHK.TRANS64.TRYWAIT P0, [R76+URZ+0xa0], R3 ;  /* 0x0000a0034c0075a7 */ /* 0x00232400080011ff */
[----:B----4-:R-:W-:Y:S05]  /*7fc0*/  @!P0 NANOSLEEP.SYNCS 0x989680 ;  /* 0x009896800000895d */ /* 0x010fea0003900000 */
[----:B------:R-:W4:Y:S02]  /*7fd0*/  @!P0 SYNCS.PHASECHK.TRANS64 P0, [R76+URZ+0xa0], R3 ;  /* 0x0000a0034c0085a7 */ /* 0x000f2400080010ff */
[----:B----4-:R-:W-:Y:S05]  /*7fe0*/  @!P0 BRA `(.L_x_110) ;  /* 0xfffffffc00f08947 */ /* 0x010fea000383ffff */
[----:B------:R-:W-:Y:S05]  /*7ff0*/  BRA `(.L_x_109) ;  /* 0xffffffe000307947 */ /* 0x000fea000383ffff */
.L_x_121:
[----:B--2---:R2:W3:Y:S02]  /*8000*/  SYNCS.PHASECHK.TRANS64.TRYWAIT P0, [R2+URZ+0x40], R83 ;  /* 0x00004053020075a7 */ /* 0x0044e400080011ff */
[----:B---3--:R-:W-:Y:S05]  /*8010*/  @!P0 NANOSLEEP.SYNCS 0x989680 ;  /* 0x009896800000895d */ /* 0x008fea0003900000 */
[----:B------:R-:W3:Y:S02]  /*8020*/  @!P0 SYNCS.PHASECHK.TRANS64 P0, [R2+URZ+0x40], R83 ;  /* 0x00004053020085a7 */ /* 0x000ee400080010ff */
[----:B---3--:R-:W-:Y:S05]  /*8030*/  @!P0 BRA `(.L_x_121) ;  /* 0xfffffffc00f08947 */ /* 0x008fea000383ffff */
[----:B------:R-:W-:Y:S05]  /*8040*/  BRA `(.L_x_120) ;  /* 0xffffffe800547947 */ /* 0x000fea000383ffff */
        .weak           $__internal_0_$__cuda_sm10x_tcgen05_guardrail_trap_col_being_dealloced_not_returned_by_alloc
        .type           $__internal_0_$__cuda_sm10x_tcgen05_guardrail_trap_col_being_dealloced_not_returned_by_alloc,@function
        .size           $__internal_0_$__cuda_sm10x_tcgen05_guardrail_trap_col_being_dealloced_not_returned_by_alloc,($__internal_1_$__cuda_sm10x_tcgen05_guardrail_trap_phase_invalid_during_alloc - $__internal_0_$__cuda_sm10x_tcgen05_guardrail_trap_col_being_dealloced_not_returned_by_alloc)
$__internal_0_$__cuda_sm10x_tcgen05_guardrail_trap_col_being_dealloced_not_returned_by_alloc:
[----:B------:R-:W-:Y:S05]  /*8050*/  BPT.TRAP 0x1 ;  /* 0x000000040000795c */ /* 0x000fea0000300000 */
[----:B------:R-:W-:-:S04]  /*8060*/  HFMA2 R3, -RZ, RZ, 0, 0 ;  /* 0x00000000ff037431 */ /* 0x000fc800000001ff */
[----:B------:R-:W-:Y:S05]  /*8070*/  RET.REL.NODEC R2 `(_ZN7cutlass13device_kernelINS_4gemm6kernel13GemmUniversalIN4cute5tupleIJiiiiEEENS1_10collective13CollectiveMmaINS1_35MainloopSm100TmaUmmaWarpSpecializedILi4ELi2ELi4ENS5_IJNS4_1CILi2EEENSA_ILi1EEESC_EEEEENS5_IJNSA_ILi128EEENSA_ILi64EEENSA_ILi32EEEEEENS_6half_tENS5_IJlSC_lEEESJ_SK_NS4_8TiledMMAINS4_8MMA_AtomIJNS4_26SM100_MMA_F16BF16_2x1SM_SSISJ_SJ_fLi128ELi64ELNS4_4UMMA5MajorE0ELSP_0ELNSO_7ScaleInE0ELSQ_0EEEEEENS4_6LayoutINS5_IJSC_SC_SC_EEENS5_IJNSA_ILi0EEESV_SV_EEEEENS5_IJNS4_10UnderscoreESY_SY_EEEEENS4_18SM100_TMA_2SM_LOADENS4_14ComposedLayoutINS4_7SwizzleILi2ELi4ELi3EEENS4_18smem_ptr_flag_bitsILi16EEENST_INS5_IJNSA_ILi8EEESH_EEENS5_IJSH_SC_EEEEEEEvNS4_8identityES11_S1B_vS1C_EENS_8epilogue10collective18CollectiveEpilogueINS1E_23Sm100TmaWarpSpecializedILi3ELi2ELi16ELb1ELb0EEEJNS5_IJSG_SG_SH_EEENS5_IJNST_ISG_SC_EENST_INS5_IJNSA_ILi16EEESB_EEENS5_IJSC_SH_EEEEEEEESJ_SK_SJ_SK_NS1E_6fusion15FusionCallbacksIS1I_NS1Q_17LinearCombinationISJ_fSJ_fLNS_15FloatRoundStyleE2EEES1J_S1P_JEEENS4_5SM1004TMEM4LOAD26SM100_TMEM_LOAD_32dp32b16xENS4_13SM90_TMA_LOADENS12_INS13_ILi1ELi4ELi3EEES16_NST_INS5_IJS17_S1L_EEENS5_IJS1L_SC_EEEEEEENS4_39AutoVectorizingCopyWithAssumedAlignmentILi128EEENS4_14SM90_TMA_STOREES25_S27_S27_EEEvvEEEEvNT_6ParamsE) ;  /* 0xffffff7c02e07950 */ /* 0x000fea0003c3ffff */
        .weak           $__internal_1_$__cuda_sm10x_tcgen05_guardrail_trap_phase_invalid_during_alloc
        .type           $__internal_1_$__cuda_sm10x_tcgen05_guardrail_trap_phase_invalid_during_alloc,@function
        .size           $__internal_1_$__cuda_sm10x_tcgen05_guardrail_trap_phase_invalid_during_alloc,($__internal_2_$__cuda_sm10x_tcgen05_guardrail_trap_unallocated_columns_being_dealloced - $__internal_1_$__cuda_sm10x_tcgen05_guardrail_trap_phase_invalid_during_alloc)
$__internal_1_$__cuda_sm10x_tcgen05_guardrail_trap_phase_invalid_during_alloc:
[----:B------:R-:W-:Y:S05]  /*8080*/  BPT.TRAP 0x1 ;  /* 0x000000040000795c */ /* 0x000fea0000300000 */
[----:B------:R-:W-:-:S04]  /*8090*/  MOV R3, 0x0 ;  /* 0x0000000000037802 */ /* 0x000fc80000000f00 */
[----:B------:R-:W-:Y:S05]  /*80a0*/  RET.REL.NODEC R2 `(_ZN7cutlass13device_kernelINS_4gemm6kernel13GemmUniversalIN4cute5tupleIJiiiiEEENS1_10collective13CollectiveMmaINS1_35MainloopSm100TmaUmmaWarpSpecializedILi4ELi2ELi4ENS5_IJNS4_1CILi2EEENSA_ILi1EEESC_EEEEENS5_IJNSA_ILi128EEENSA_ILi64EEENSA_ILi32EEEEEENS_6half_tENS5_IJlSC_lEEESJ_SK_NS4_8TiledMMAINS4_8MMA_AtomIJNS4_26SM100_MMA_F16BF16_2x1SM_SSISJ_SJ_fLi128ELi64ELNS4_4UMMA5MajorE0ELSP_0ELNSO_7ScaleInE0ELSQ_0EEEEEENS4_6LayoutINS5_IJSC_SC_SC_EEENS5_IJNSA_ILi0EEESV_SV_EEEEENS5_IJNS4_10UnderscoreESY_SY_EEEEENS4_18SM100_TMA_2SM_LOADENS4_14ComposedLayoutINS4_7SwizzleILi2ELi4ELi3EEENS4_18smem_ptr_flag_bitsILi16EEENST_INS5_IJNSA_ILi8EEESH_EEENS5_IJSH_SC_EEEEEEEvNS4_8identityES11_S1B_vS1C_EENS_8epilogue10collective18CollectiveEpilogueINS1E_23Sm100TmaWarpSpecializedILi3ELi2ELi16ELb1ELb0EEEJNS5_IJSG_SG_SH_EEENS5_IJNST_ISG_SC_EENST_INS5_IJNSA_ILi16EEESB_EEENS5_IJSC_SH_EEEEEEEESJ_SK_SJ_SK_NS1E_6fusion15FusionCallbacksIS1I_NS1Q_17LinearCombinationISJ_fSJ_fLNS_15FloatRoundStyleE2EEES1J_S1P_JEEENS4_5SM1004TMEM4LOAD26SM100_TMEM_LOAD_32dp32b16xENS4_13SM90_TMA_LOADENS12_INS13_ILi1ELi4ELi3EEES16_NST_INS5_IJS17_S1L_EEENS5_IJS1L_SC_EEEEEEENS4_39AutoVectorizingCopyWithAssumedAlignmentILi128EEENS4_14SM90_TMA_STOREES25_S27_S27_EEEvvEEEEvNT_6ParamsE) ;  /* 0xffffff7c02d47950 */ /* 0x000fea0003c3ffff */
        .weak           $__internal_2_$__cuda_sm10x_tcgen05_guardrail_trap_unallocated_columns_being_dealloced
        .type           $__internal_2_$__cuda_sm10x_tcgen05_guardrail_trap_unallocated_columns_being_dealloced,@function
        .size           $__internal_2_$__cuda_sm10x_tcgen05_guardrail_trap_unallocated_columns_being_dealloced,(.L_x_175 - $__internal_2_$__cuda_sm10x_tcgen05_guardrail_trap_unallocated_columns_being_dealloced)
$__internal_2_$__cuda_sm10x_tcgen05_guardrail_trap_unallocated_columns_being_dealloced:
[----:B------:R-:W-:Y:S05]  /*80b0*/  BPT.TRAP 0x1 ;  /* 0x000000040000795c */ /* 0x000fea0000300000 */
[----:B------:R-:W-:-:S04]  /*80c0*/  HFMA2 R3, -RZ, RZ, 0, 0 ;  /* 0x00000000ff037431 */ /* 0x000fc800000001ff */
[----:B------:R-:W-:Y:S05]  /*80d0*/  RET.REL.NODEC R2 `(_ZN7cutlass13device_kernelINS_4gemm6kernel13GemmUniversalIN4cute5tupleIJiiiiEEENS1_10collective13CollectiveMmaINS1_35MainloopSm100TmaUmmaWarpSpecializedILi4ELi2ELi4ENS5_IJNS4_1CILi2EEENSA_ILi1EEESC_EEEEENS5_IJNSA_ILi128EEENSA_ILi64EEENSA_ILi32EEEEEENS_6half_tENS5_IJlSC_lEEESJ_SK_NS4_8TiledMMAINS4_8MMA_AtomIJNS4_26SM100_MMA_F16BF16_2x1SM_SSISJ_SJ_fLi128ELi64ELNS4_4UMMA5MajorE0ELSP_0ELNSO_7ScaleInE0ELSQ_0EEEEEENS4_6LayoutINS5_IJSC_SC_SC_EEENS5_IJNSA_ILi0EEESV_SV_EEEEENS5_IJNS4_10UnderscoreESY_SY_EEEEENS4_18SM100_TMA_2SM_LOADENS4_14ComposedLayoutINS4_7SwizzleILi2ELi4ELi3EEENS4_18smem_ptr_flag_bitsILi16EEENST_INS5_IJNSA_ILi8EEESH_EEENS5_IJSH_SC_EEEEEEEvNS4_8identityES11_S1B_vS1C_EENS_8epilogue10collective18CollectiveEpilogueINS1E_23Sm100TmaWarpSpecializedILi3ELi2ELi16ELb1ELb0EEEJNS5_IJSG_SG_SH_EEENS5_IJNST_ISG_SC_EENST_INS5_IJNSA_ILi16EEESB_EEENS5_IJSC_SH_EEEEEEEESJ_SK_SJ_SK_NS1E_6fusion15FusionCallbacksIS1I_NS1Q_17LinearCombinationISJ_fSJ_fLNS_15FloatRoundStyleE2EEES1J_S1P_JEEENS4_5SM1004TMEM4LOAD26SM100_TMEM_LOAD_32dp32b16xENS4_13SM90_TMA_LOADENS12_INS13_ILi1ELi4ELi3EEES16_NST_INS5_IJS17_S1L_EEENS5_IJS1L_SC_EEEEEEENS4_39AutoVectorizingCopyWithAssumedAlignmentILi128EEENS4_14SM90_TMA_STOREES25_S27_S27_EEEvvEEEEvNT_6ParamsE) ;  /* 0xffffff7c02c87950 */ /* 0x000fea0003c3ffff */
.L_x_174:
[----:B------:R-:W-:-:S00]  /*80e0*/  BRA `(.L_x_174) ;  /* 0xfffffffc00fc7947 */ /* 0x000fc0000383ffff */
[----:B------:R-:W-:-:S00]  /*80f0*/  NOP ;  /* 0x0000000000007918 */ /* 0x000fc00000000000 */
        /* <DEDUP_REMOVED lines=8> */
.L_x_175:


//--------------------- .nv.global.init           --------------------------
	.section	.nv.global.init,"aw",@progbits
.nv.global.init:
	.type		$str$27,@object
	.size		$str$27,($str$28 - $str$27)
$str$27:
        /*0000*/ 	.byte	0x28, 0x61, 0x64, 0x64, 0x72, 0x65, 0x73, 0x73, 0x20, 0x26, 0x20, 0x6d, 0x61, 0x73, 0x6b, 0x29
        /*0010*/ 	.byte	0x20, 0x3d, 0x3d, 0x20, 0x30, 0x00
	.type		$str$28,@object
	.size		$str$28,($str$26 - $str$28)
$str$28:
        /*0016*/ 	.byte	0x2f, 0x74, 0x6d, 0x70, 0x2f, 0x63, 0x75, 0x74, 0x6c, 0x61, 0x73, 0x73, 0x5f, 0x73, 0x77, 0x65
        /*0026*/ 	.byte	0x65, 0x70, 0x5f, 0x73, 0x72, 0x63, 0x2f, 0x69, 0x6e, 0x63, 0x6c, 0x75, 0x64, 0x65, 0x2f, 0x63
        /*0036*/ 	.byte	0x75, 0x74, 0x65, 0x2f, 0x70, 0x6f, 0x69, 0x6e, 0x74, 0x65, 0x72, 0x5f, 0x66, 0x6c, 0x61, 0x67
        /*0046*/ 	.byte	0x67, 0x65, 0x64, 0x2e, 0x68, 0x70, 0x70, 0x00
	.type		$str$26,@object
	.size		$str$26,($str$25 - $str$26)
$str$26:
        /*004e*/ 	.byte	0x2f, 0x74, 0x6d, 0x70, 0x2f, 0x63, 0x75, 0x74, 0x6c, 0x61, 0x73, 0x73, 0x5f, 0x73, 0x77, 0x65
        /*005e*/ 	.byte	0x65, 0x70, 0x5f, 0x73, 0x72, 0x63, 0x2f, 0x69, 0x6e, 0x63, 0x6c, 0x75, 0x64, 0x65, 0x2f, 0x63
        /*006e*/ 	.byte	0x75, 0x74, 0x65, 0x2f, 0x61, 0x74, 0x6f, 0x6d, 0x2f, 0x63, 0x6f, 0x70, 0x79, 0x5f, 0x74, 0x72
        /*007e*/ 	.byte	0x61, 0x69, 0x74, 0x73, 0x5f, 0x73, 0x6d, 0x31, 0x30, 0x30, 0x2e, 0x68, 0x70, 0x70, 0x00
	.type		$str$25,@object
	.size		$str$25,(__unnamed_1 - $str$25)
$str$25:
        /*008d*/ 	.byte	0x28, 0x28, 0x75, 0x69, 0x6e, 0x74, 0x33, 0x32, 0x5f, 0x74, 0x28, 0x74, 0x68, 0x72, 0x65, 0x61
        /*009d*/ 	.byte	0x64, 0x49, 0x64, 0x78, 0x2e, 0x78, 0x29, 0x20, 0x2f, 0x20, 0x33, 0x32, 0x29, 0x20, 0x25, 0x20
        /*00ad*/ 	.byte	0x34, 0x29, 0x20, 0x3d, 0x3d, 0x20, 0x28, 0x28, 0x28, 0x74, 0x6d, 0x65, 0x6d, 0x5f, 0x61, 0x64
        /*00bd*/ 	.byte	0x64, 0x72, 0x20, 0x3e, 0x3e, 0x20, 0x31, 0x36, 0x29, 0x20, 0x2f, 0x20, 0x33, 0x32, 0x29, 0x20
        /*00cd*/ 	.byte	0x25, 0x20, 0x34, 0x29, 0x00
	.type		__unnamed_1,@object
	.size		__unnamed_1,(__unnamed_2 - __unnamed_1)
__unnamed_1:
        /*00d2*/ 	.byte	0x61, 0x75, 0x74, 0x6f, 0x20, 0x63, 0x75, 0x74, 0x65, 0x3a, 0x3a, 0x61, 0x73, 0x5f, 0x70, 0x6f
        /* <DEDUP_REMOVED lines=24> */
        /*0262*/ 	.byte	0x34, 0x38, 0x3e, 0x3e, 0x3e, 0x3e, 0x5d, 0x00
	.type		__unnamed_2,@object
	.size		__unnamed_2,(.L_2 - __unnamed_2)
__unnamed_2:
        /* <DEDUP_REMOVED lines=40> */
        /*04ea*/ 	.byte	0x3a, 0x3a, 0x43, 0x3c, 0x30, 0x3e, 0x3e, 0x3e, 0x3e, 0x5d, 0x00
.L_2:


//--------------------- .nv.shared._ZN7cutlass13device_kernelINS_4gemm6kernel13GemmUniversalIN4cute5tupleIJiiiiEEENS1_10collective13CollectiveMmaINS1_35MainloopSm100TmaUmmaWarpSpecializedILi4ELi2ELi4ENS5_IJNS4_1CILi2EEENSA_ILi1EEESC_EEEEENS5_IJNSA_ILi128EEENSA_ILi64EEENSA_ILi32EEEEEENS_6half_tENS5_IJlSC_lEEESJ_SK_NS4_8TiledMMAINS4_8MMA_AtomIJNS4_26SM100_MMA_F16BF16_2x1SM_SSISJ_SJ_fLi128ELi64ELNS4_4UMMA5MajorE0ELSP_0ELNSO_7ScaleInE0ELSQ_0EEEEEENS4_6LayoutINS5_IJSC_SC_SC_EEENS5_IJNSA_ILi0EEESV_SV_EEEEENS5_IJNS4_10UnderscoreESY_SY_EEEEENS4_18SM100_TMA_2SM_LOADENS4_14ComposedLayoutINS4_7SwizzleILi2ELi4ELi3EEENS4_18smem_ptr_flag_bitsILi16EEENST_INS5_IJNSA_ILi8EEESH_EEENS5_IJSH_SC_EEEEEEEvNS4_8identityES11_S1B_vS1C_EENS_8epilogue10collective18CollectiveEpilogueINS1E_23Sm100TmaWarpSpecializedILi3ELi2ELi16ELb1ELb0EEEJNS5_IJSG_SG_SH_EEENS5_IJNST_ISG_SC_EENST_INS5_IJNSA_ILi16EEESB_EEENS5_IJSC_SH_EEEEEEEESJ_SK_SJ_SK_NS1E_6fusion15FusionCallbacksIS1I_NS1Q_17LinearCombinationISJ_fSJ_fLNS_15FloatRoundStyleE2EEES1J_S1P_JEEENS4_5SM1004TMEM4LOAD26SM100_TMEM_LOAD_32dp32b16xENS4_13SM90_TMA_LOADENS12_INS13_ILi1ELi4ELi3EEES16_NST_INS5_IJS17_S1L_EEENS5_IJS1L_SC_EEEEEEENS4_39AutoVectorizingCopyWithAssumedAlignmentILi128EEENS4_14SM90_TMA_STOREES25_S27_S27_EEEvvEEEEvNT_6ParamsE --------------------------
	.section	.nv.shared._ZN7cutlass13device_kernelINS_4gemm6kernel13GemmUniversalIN4cute5tupleIJiiiiEEENS1_10collective13CollectiveMmaINS1_35MainloopSm100TmaUmmaWarpSpecializedILi4ELi2ELi4ENS5_IJNS4_1CILi2EEENSA_ILi1EEESC_EEEEENS5_IJNSA_ILi128EEENSA_ILi64EEENSA_ILi32EEEEEENS_6half_tENS5_IJlSC_lEEESJ_SK_NS4_8TiledMMAINS4_8MMA_AtomIJNS4_26SM100_MMA_F16BF16_2x1SM_SSISJ_SJ_fLi128ELi64ELNS4_4UMMA5MajorE0ELSP_0ELNSO_7ScaleInE0ELSQ_0EEEEEENS4_6LayoutINS5_IJSC_SC_SC_EEENS5_IJNSA_ILi0EEESV_SV_EEEEENS5_IJNS4_10UnderscoreESY_SY_EEEEENS4_18SM100_TMA_2SM_LOADENS4_14ComposedLayoutINS4_7SwizzleILi2ELi4ELi3EEENS4_18smem_ptr_flag_bitsILi16EEENST_INS5_IJNSA_ILi8EEESH_EEENS5_IJSH_SC_EEEEEEEvNS4_8identityES11_S1B_vS1C_EENS_8epilogue10collective18CollectiveEpilogueINS1E_23Sm100TmaWarpSpecializedILi3ELi2ELi16ELb1ELb0EEEJNS5_IJSG_SG_SH_EEENS5_IJNST_ISG_SC_EENST_INS5_IJNSA_ILi16EEESB_EEENS5_IJSC_SH_EEEEEEEESJ_SK_SJ_SK_NS1E_6fusion15FusionCallbacksIS1I_NS1Q_17LinearCombinationISJ_fSJ_fLNS_15FloatRoundStyleE2EEES1J_S1P_JEEENS4_5SM1004TMEM4LOAD26SM100_TMEM_LOAD_32dp32b16xENS4_13SM90_TMA_LOADENS12_INS13_ILi1ELi4ELi3EEES16_NST_INS5_IJS17_S1L_EEENS5_IJS1L_SC_EEEEEEENS4_39AutoVectorizingCopyWithAssumedAlignmentILi128EEENS4_14SM90_TMA_STOREES25_S27_S27_EEEvvEEEEvNT_6ParamsE,"aw",@nobits
	.sectionflags	@""
	.align	16
	.zero		1024


//--------------------- .nv.shared.reserved.0     --------------------------
	.section	.nv.shared.reserved.0,"aw",@nobits
	.weak		__nv_reservedSMEM_offset_0_alias
	.size		__nv_reservedSMEM_offset_0_alias, 0, 64
	.other		__nv_reservedSMEM_offset_0_alias,@"STO_CUDA_RESERVED_SHARED STV_DEFAULT"
__nv_reservedSMEM_offset_0_alias:
	.zero		0
.nv.shared.reserved.0:
	.zero		64
	.weak		__nv_reservedSMEM_tcgen05_partition
	.type		__nv_reservedSMEM_tcgen05_partition,@object
	.size		__nv_reservedSMEM_tcgen05_partition,(.L_0 - __nv_reservedSMEM_tcgen05_partition)
__nv_reservedSMEM_tcgen05_partition:
	.zero		32
.L_0:


//--------------------- .nv.global                --------------------------
	.section	.nv.global,"aw",@nobits
.nv.global:
	.type		_ZN39_INTERNAL_2be48b2c_4_k_cu_6f43687c_72474cute1_E,@object
	.size		_ZN39_INTERNAL_2be48b2c_4_k_cu_6f43687c_72474cute1_E,(_ZN39_INTERNAL_2be48b2c_4_k_cu_6f43687c_72474cuda3std3__45__cpo6cbeginE - _ZN39_INTERNAL_2be48b2c_4_k_cu_6f43687c_72474cute1_E)
_ZN39_INTERNAL_2be48b2c_4_k_cu_6f43687c_72474cute1_E:
	.zero		1
	.type		_ZN39_INTERNAL_2be48b2c_4_k_cu_6f43687c_72474cuda3std3__45__cpo6cbeginE,@object
	.size		_ZN39_INTERNAL_2be48b2c_4_k_cu_6f43687c_72474cuda3std3__45__cpo6cbeginE,(_ZN39_INTERNAL_2be48b2c_4_k_cu_6f43687c_72474cuda3std3__48in_placeE - _ZN39_INTERNAL_2be48b2c_4_k_cu_6f43687c_72474cuda3std3__45__cpo6cbeginE)
_ZN39_INTERNAL_2be48b2c_4_k_cu_6f43687c_72474cuda3std3__45__cpo6cbeginE:
	.zero		1
	.type		_ZN39_INTERNAL_2be48b2c_4_k_cu_6f43687c_72474cuda3std3__48in_placeE,@object
	.size		_ZN39_INTERNAL_2be48b2c_4_k_cu_6f43687c_72474cuda3std3__48in_placeE,(_ZN39_INTERNAL_2be48b2c_4_k_cu_6f43687c_72474cuda3std6ranges3__45__cpo9iter_moveE - _ZN39_INTERNAL_2be48b2c_4_k_cu_6f43687c_72474cuda3std3__48in_placeE)
_ZN39_INTERNAL_2be48b2c_4_k_cu_6f43687c_72474cuda3std3__48in_placeE:
	.zero		1
	.type		_ZN39_INTERNAL_2be48b2c_4_k_cu_6f43687c_72474cuda3std6ranges3__45__cpo9iter_moveE,@object
	.size		_ZN39_INTERNAL_2be48b2c_4_k_cu_6f43687c_72474cuda3std6ranges3__45__cpo9iter_moveE,(_ZN39_INTERNAL_2be48b2c_4_k_cu_6f43687c_72474cuda3std3__45__cpo5beginE - _ZN39_INTERNAL_2be48b2c_4_k_cu_6f43687c_72474cuda3std6ranges3__45__cpo9iter_moveE)
_ZN39_INTERNAL_2be48b2c_4_k_cu_6f43687c_72474cuda3std6ranges3__45__cpo9iter_moveE:
	.zero		1
	.type		_ZN39_INTERNAL_2be48b2c_4_k_cu_6f43687c_72474cuda3std3__45__cpo5beginE,@object
	.size		_ZN39_INTERNAL_2be48b2c_4_k_cu_6f43687c_72474cuda3std3__45__cpo5beginE,(_ZN39_INTERNAL_2be48b2c_4_k_cu_6f43687c_72474cuda3std3__441_GLOBAL__N__2be48b2c_4_k_cu_6f43687c_72476ignoreE - _ZN39_INTERNAL_2be48b2c_4_k_cu_6f43687c_72474cuda3std3__45__cpo5beginE)
_ZN39_INTERNAL_2be48b2c_4_k_cu_6f43687c_72474cuda3std3__45__cpo5beginE:
	.zero		1
	.type		_ZN39_INTERNAL_2be48b2c_4_k_cu_6f43687c_72474cuda3std3__441_GLOBAL__N__2be48b2c_4_k_cu_6f43687c_72476ignoreE,@object
	.size		_ZN39_INTERNAL_2be48b2c_4_k_cu_6f43687c_72474cuda3std3__441_GLOBAL__N__2be48b2c_4_k_cu_6f43687c_72476ignoreE,(_ZN39_INTERNAL_2be48b2c_4_k_cu_6f43687c_72474cute7productE - _ZN39_INTERNAL_2be48b2c_4_k_cu_6f43687c_72474cuda3std3__441_GLOBAL__N__2be48b2c_4_k_cu_6f43687c_72476ignoreE)
_ZN39_INTERNAL_2be48b2c_4_k_cu_6f43687c_72474cuda3std3__441_GLOBAL__N__2be48b2c_4_k_cu_6f43687c_72476ignoreE:
	.zero		1
	.type		_ZN39_INTERNAL_2be48b2c_4_k_cu_6f43687c_72474cute7productE,@object
	.size		_ZN39_INTERNAL_2be48b2c_4_k_cu_6f43687c_72474cute7productE,(_ZN39_INTERNAL_2be48b2c_4_k_cu_6f43687c_72474cuda3std3__45__cpo3endE - _ZN39_INTERNAL_2be48b2c_4_k_cu_6f43687c_72474cute7productE)
_ZN39_INTERNAL_2be48b2c_4_k_cu_6f43687c_72474cute7productE:
	.zero		1
	.type		_ZN39_INTERNAL_2be48b2c_4_k_cu_6f43687c_72474cuda3std3__45__cpo3endE,@object
	.size		_ZN39_INTERNAL_2be48b2c_4_k_cu_6f43687c_72474cuda3std3__45__cpo3endE,(_ZN39_INTERNAL_2be48b2c_4_k_cu_6f43687c_72474cuda3std3__419piecewise_constructE - _ZN39_INTERNAL_2be48b2c_4_k_cu_6f43687c_72474cuda3std3__45__cpo3endE)
_ZN39_INTERNAL_2be48b2c_4_k_cu_6f43687c_72474cuda3std3__45__cpo3endE:
	.zero		1
	.type		_ZN39_INTERNAL_2be48b2c_4_k_cu_6f43687c_72474cuda3std3__419piecewise_constructE,@object
	.size		_ZN39_INTERNAL_2be48b2c_4_k_cu_6f43687c_72474cuda3std3__419piecewise_constructE,(_ZN39_INTERNAL_2be48b2c_4_k_cu_6f43687c_72474cuda3std3__45__cpo4cendE - _ZN39_INTERNAL_2be48b2c_4_k_cu_6f43687c_72474cuda3std3__419piecewise_constructE)
_ZN39_INTERNAL_2be48b2c_4_k_cu_6f43687c_72474cuda3std3__419piecewise_constructE:
	.zero		1
	.type		_ZN39_INTERNAL_2be48b2c_4_k_cu_6f43687c_72474cuda3std3__45__cpo4cendE,@object
	.size		_ZN39_INTERNAL_2be48b2c_4_k_cu_6f43687c_72474cuda3std3__45__cpo4cendE,(_ZN39_INTERNAL_2be48b2c_4_k_cu_6f43687c_72474cuda3std6ranges3__45__cpo4swapE - _ZN39_INTERNAL_2be48b2c_4_k_cu_6f43687c_72474cuda3std3__45__cpo4cendE)
_ZN39_INTERNAL_2be48b2c_4_k_cu_6f43687c_72474cuda3std3__45__cpo4cendE:
	.zero		1
	.type		_ZN39_INTERNAL_2be48b2c_4_k_cu_6f43687c_72474cuda3std6ranges3__45__cpo4swapE,@object
	.size		_ZN39_INTERNAL_2be48b2c_4_k_cu_6f43687c_72474cuda3std6ranges3__45__cpo4swapE,(.L_10 - _ZN39_INTERNAL_2be48b2c_4_k_cu_6f43687c_72474cuda3std6ranges3__45__cpo4swapE)
_ZN39_INTERNAL_2be48b2c_4_k_cu_6f43687c_72474cuda3std6ranges3__45__cpo4swapE:
	.zero		1
.L_10:


//--------------------- .nv.constant0._ZN7cutlass13device_kernelINS_4gemm6kernel13GemmUniversalIN4cute5tupleIJiiiiEEENS1_10collective13CollectiveMmaINS1_35MainloopSm100TmaUmmaWarpSpecializedILi4ELi2ELi4ENS5_IJNS4_1CILi2EEENSA_ILi1EEESC_EEEEENS5_IJNSA_ILi128EEENSA_ILi64EEENSA_ILi32EEEEEENS_6half_tENS5_IJlSC_lEEESJ_SK_NS4_8TiledMMAINS4_8MMA_AtomIJNS4_26SM100_MMA_F16BF16_2x1SM_SSISJ_SJ_fLi128ELi64ELNS4_4UMMA5MajorE0ELSP_0ELNSO_7ScaleInE0ELSQ_0EEEEEENS4_6LayoutINS5_IJSC_SC_SC_EEENS5_IJNSA_ILi0EEESV_SV_EEEEENS5_IJNS4_10UnderscoreESY_SY_EEEEENS4_18SM100_TMA_2SM_LOADENS4_14ComposedLayoutINS4_7SwizzleILi2ELi4ELi3EEENS4_18smem_ptr_flag_bitsILi16EEENST_INS5_IJNSA_ILi8EEESH_EEENS5_IJSH_SC_EEEEEEEvNS4_8identityES11_S1B_vS1C_EENS_8epilogue10collective18CollectiveEpilogueINS1E_23Sm100TmaWarpSpecializedILi3ELi2ELi16ELb1ELb0EEEJNS5_IJSG_SG_SH_EEENS5_IJNST_ISG_SC_EENST_INS5_IJNSA_ILi16EEESB_EEENS5_IJSC_SH_EEEEEEEESJ_SK_SJ_SK_NS1E_6fusion15FusionCallbacksIS1I_NS1Q_17LinearCombinationISJ_fSJ_fLNS_15FloatRoundStyleE2EEES1J_S1P_JEEENS4_5SM1004TMEM4LOAD26SM100_TMEM_LOAD_32dp32b16xENS4_13SM90_TMA_LOADENS12_INS13_ILi1ELi4ELi3EEES16_NST_INS5_IJS17_S1L_EEENS5_IJS1L_SC_EEEEEEENS4_39AutoVectorizingCopyWithAssumedAlignmentILi128EEENS4_14SM90_TMA_STOREES25_S27_S27_EEEvvEEEEvNT_6ParamsE --------------------------
	.section	.nv.constant0._ZN7cutlass13device_kernelINS_4gemm6kernel13GemmUniversalIN4cute5tupleIJiiiiEEENS1_10collective13CollectiveMmaINS1_35MainloopSm100TmaUmmaWarpSpecializedILi4ELi2ELi4ENS5_IJNS4_1CILi2EEENSA_ILi1EEESC_EEEEENS5_IJNSA_ILi128EEENSA_ILi64EEENSA_ILi32EEEEEENS_6half_tENS5_IJlSC_lEEESJ_SK_NS4_8TiledMMAINS4_8MMA_AtomIJNS4_26SM100_MMA_F16BF16_2x1SM_SSISJ_SJ_fLi128ELi64ELNS4_4UMMA5MajorE0ELSP_0ELNSO_7ScaleInE0ELSQ_0EEEEEENS4_6LayoutINS5_IJSC_SC_SC_EEENS5_IJNSA_ILi0EEESV_SV_EEEEENS5_IJNS4_10UnderscoreESY_SY_EEEEENS4_18SM100_TMA_2SM_LOADENS4_14ComposedLayoutINS4_7SwizzleILi2ELi4ELi3EEENS4_18smem_ptr_flag_bitsILi16EEENST_INS5_IJNSA_ILi8EEESH_EEENS5_IJSH_SC_EEEEEEEvNS4_8identityES11_S1B_vS1C_EENS_8epilogue10collective18CollectiveEpilogueINS1E_23Sm100TmaWarpSpecializedILi3ELi2ELi16ELb1ELb0EEEJNS5_IJSG_SG_SH_EEENS5_IJNST_ISG_SC_EENST_INS5_IJNSA_ILi16EEESB_EEENS5_IJSC_SH_EEEEEEEESJ_SK_SJ_SK_NS1E_6fusion15FusionCallbacksIS1I_NS1Q_17LinearCombinationISJ_fSJ_fLNS_15FloatRoundStyleE2EEES1J_S1P_JEEENS4_5SM1004TMEM4LOAD26SM100_TMEM_LOAD_32dp32b16xENS4_13SM90_TMA_LOADENS12_INS13_ILi1ELi4ELi3EEES16_NST_INS5_IJS17_S1L_EEENS5_IJS1L_SC_EEEEEEENS4_39AutoVectorizingCopyWithAssumedAlignmentILi128EEENS4_14SM90_TMA_STOREES25_S27_S27_EEEvvEEEEvNT_6ParamsE,"a",@progbits
	.sectionflags	@""
	.align	4
.nv.constant0._ZN7cutlass13device_kernelINS_4gemm6kernel13GemmUniversalIN4cute5tupleIJiiiiEEENS1_10collective13CollectiveMmaINS1_35MainloopSm100TmaUmmaWarpSpecializedILi4ELi2ELi4ENS5_IJNS4_1CILi2EEENSA_ILi1EEESC_EEEEENS5_IJNSA_ILi128EEENSA_ILi64EEENSA_ILi32EEEEEENS_6half_tENS5_IJlSC_lEEESJ_SK_NS4_8TiledMMAINS4_8MMA_AtomIJNS4_26SM100_MMA_F16BF16_2x1SM_SSISJ_SJ_fLi128ELi64ELNS4_4UMMA5MajorE0ELSP_0ELNSO_7ScaleInE0ELSQ_0EEEEEENS4_6LayoutINS5_IJSC_SC_SC_EEENS5_IJNSA_ILi0EEESV_SV_EEEEENS5_IJNS4_10UnderscoreESY_SY_EEEEENS4_18SM100_TMA_2SM_LOADENS4_14ComposedLayoutINS4_7SwizzleILi2ELi4ELi3EEENS4_18smem_ptr_flag_bitsILi16EEENST_INS5_IJNSA_ILi8EEESH_EEENS5_IJSH_SC_EEEEEEEvNS4_8identityES11_S1B_vS1C_EENS_8epilogue10collective18CollectiveEpilogueINS1E_23Sm100TmaWarpSpecializedILi3ELi2ELi16ELb1ELb0EEEJNS5_IJSG_SG_SH_EEENS5_IJNST_ISG_SC_EENST_INS5_IJNSA_ILi16EEESB_EEENS5_IJSC_SH_EEEEEEEESJ_SK_SJ_SK_NS1E_6fusion15FusionCallbacksIS1I_NS1Q_17LinearCombinationISJ_fSJ_fLNS_15FloatRoundStyleE2EEES1J_S1P_JEEENS4_5SM1004TMEM4LOAD26SM100_TMEM_LOAD_32dp32b16xENS4_13SM90_TMA_LOADENS12_INS13_ILi1ELi4ELi3EEES16_NST_INS5_IJS17_S1L_EEENS5_IJS1L_SC_EEEEEEENS4_39AutoVectorizingCopyWithAssumedAlignmentILi128EEENS4_14SM90_TMA_STOREES25_S27_S27_EEEvvEEEEvNT_6ParamsE:
	.zero		2944


//--------------------- SYMBOLS --------------------------

	.type		.nv.reservedSmem.offset0,@object
	.size		.nv.reservedSmem.offset0,0x4
	.type		.nv.reservedSmem.cap,@object
	.size		.nv.reservedSmem.cap,0x4
	.type		__assertfail,@function
